//
// Generated by NVIDIA NVVM Compiler
//
// Compiler Build ID: CL-36424714
// Cuda compilation tools, release 13.0, V13.0.88
// Based on NVVM 20.0.0
//

.version 9.0
.target sm_100
.address_size 64

	// .globl	_Z5solvePiS_S_i

.visible .entry _Z5solvePiS_S_i(
	.param .u64 .ptr .align 1 _Z5solvePiS_S_i_param_0,
	.param .u64 .ptr .align 1 _Z5solvePiS_S_i_param_1,
	.param .u64 .ptr .align 1 _Z5solvePiS_S_i_param_2,
	.param .u32 _Z5solvePiS_S_i_param_3
)
{
	.local .align 16 .b8 	__local_depot0[640];
	.reg .b64 	%SP;
	.reg .b64 	%SPL;
	.reg .pred 	%p<74>;
	.reg .b16 	%rs<10>;
	.reg .b32 	%r<343>;
	.reg .b64 	%rd<71>;

	mov.u64 	%SPL, __local_depot0;
	ld.param.u64 	%rd17, [_Z5solvePiS_S_i_param_0];
	ld.param.u64 	%rd18, [_Z5solvePiS_S_i_param_1];
	ld.param.u64 	%rd19, [_Z5solvePiS_S_i_param_2];
	ld.param.u32 	%r61, [_Z5solvePiS_S_i_param_3];
	cvta.to.global.u64 	%rd1, %rd18;
	cvta.to.global.u64 	%rd2, %rd19;
	add.u64 	%rd3, %SPL, 0;
	add.u64 	%rd4, %SPL, 200;
	add.u64 	%rd5, %SPL, 300;
	add.u64 	%rd6, %SPL, 400;
	mov.u32 	%r62, %ctaid.x;
	mov.u32 	%r63, %ntid.x;
	mov.u32 	%r64, %tid.x;
	mad.lo.s32 	%r1, %r62, %r63, %r64;
	setp.ge.s32 	%p1, %r1, %r61;
	@%p1 bra 	$L__BB0_76;
	cvta.to.global.u64 	%rd24, %rd17;
	mul.wide.s32 	%rd25, %r1, 4;
	add.s64 	%rd26, %rd2, %rd25;
	ld.global.u32 	%r2, [%rd26];
	mul.lo.s32 	%r66, %r1, 25;
	mul.wide.s32 	%rd27, %r66, 4;
	add.s64 	%rd7, %rd24, %rd27;
	ld.global.u32 	%r67, [%rd7];
	st.local.u32 	[%rd5], %r67;
	ld.global.u32 	%r68, [%rd7+4];
	st.local.u32 	[%rd5+4], %r68;
	ld.global.u32 	%r69, [%rd7+8];
	st.local.u32 	[%rd5+8], %r69;
	ld.global.u32 	%r70, [%rd7+12];
	st.local.u32 	[%rd5+12], %r70;
	ld.global.u32 	%r71, [%rd7+16];
	st.local.u32 	[%rd5+16], %r71;
	ld.global.u32 	%r72, [%rd7+20];
	st.local.u32 	[%rd5+20], %r72;
	ld.global.u32 	%r73, [%rd7+24];
	st.local.u32 	[%rd5+24], %r73;
	ld.global.u32 	%r74, [%rd7+28];
	st.local.u32 	[%rd5+28], %r74;
	ld.global.u32 	%r75, [%rd7+32];
	st.local.u32 	[%rd5+32], %r75;
	ld.global.u32 	%r76, [%rd7+36];
	st.local.u32 	[%rd5+36], %r76;
	ld.global.u32 	%r77, [%rd7+40];
	st.local.u32 	[%rd5+40], %r77;
	ld.global.u32 	%r78, [%rd7+44];
	st.local.u32 	[%rd5+44], %r78;
	ld.global.u32 	%r79, [%rd7+48];
	st.local.u32 	[%rd5+48], %r79;
	ld.global.u32 	%r80, [%rd7+52];
	st.local.u32 	[%rd5+52], %r80;
	ld.global.u32 	%r81, [%rd7+56];
	st.local.u32 	[%rd5+56], %r81;
	ld.global.u32 	%r82, [%rd7+60];
	st.local.u32 	[%rd5+60], %r82;
	ld.global.u32 	%r83, [%rd7+64];
	st.local.u32 	[%rd5+64], %r83;
	ld.global.u32 	%r84, [%rd7+68];
	st.local.u32 	[%rd5+68], %r84;
	ld.global.u32 	%r85, [%rd7+72];
	st.local.u32 	[%rd5+72], %r85;
	ld.global.u32 	%r86, [%rd7+76];
	st.local.u32 	[%rd5+76], %r86;
	ld.global.u32 	%r87, [%rd7+80];
	st.local.u32 	[%rd5+80], %r87;
	ld.global.u32 	%r88, [%rd7+84];
	st.local.u32 	[%rd5+84], %r88;
	ld.global.u32 	%r89, [%rd7+88];
	st.local.u32 	[%rd5+88], %r89;
	ld.global.u32 	%r90, [%rd7+92];
	st.local.u32 	[%rd5+92], %r90;
	ld.global.u32 	%r91, [%rd7+96];
	st.local.u32 	[%rd5+96], %r91;
	setp.lt.s32 	%p2, %r1, 1;
	mov.b32 	%r329, 0;
	@%p2 bra 	$L__BB0_14;
	and.b32  	%r3, %r1, 15;
	setp.lt.u32 	%p3, %r1, 16;
	mov.b32 	%r318, 0;
	mov.u32 	%r329, %r318;
	@%p3 bra 	$L__BB0_5;
	and.b32  	%r318, %r1, 2147483632;
	mov.b32 	%r330, 0;
	mov.u32 	%r329, %r330;
$L__BB0_4:
	.pragma "nounroll";
	mul.wide.u32 	%rd28, %r330, 4;
	add.s64 	%rd29, %rd2, %rd28;
	ld.global.u32 	%r95, [%rd29];
	ld.global.u32 	%r96, [%rd29+4];
	add.s32 	%r97, %r95, %r96;
	ld.global.u32 	%r98, [%rd29+8];
	add.s32 	%r99, %r97, %r98;
	ld.global.u32 	%r100, [%rd29+12];
	add.s32 	%r101, %r99, %r100;
	ld.global.u32 	%r102, [%rd29+16];
	add.s32 	%r103, %r101, %r102;
	ld.global.u32 	%r104, [%rd29+20];
	add.s32 	%r105, %r103, %r104;
	ld.global.u32 	%r106, [%rd29+24];
	add.s32 	%r107, %r105, %r106;
	ld.global.u32 	%r108, [%rd29+28];
	add.s32 	%r109, %r107, %r108;
	ld.global.u32 	%r110, [%rd29+32];
	add.s32 	%r111, %r109, %r110;
	ld.global.u32 	%r112, [%rd29+36];
	add.s32 	%r113, %r111, %r112;
	ld.global.u32 	%r114, [%rd29+40];
	add.s32 	%r115, %r113, %r114;
	ld.global.u32 	%r116, [%rd29+44];
	add.s32 	%r117, %r115, %r116;
	ld.global.u32 	%r118, [%rd29+48];
	add.s32 	%r119, %r117, %r118;
	ld.global.u32 	%r120, [%rd29+52];
	add.s32 	%r121, %r119, %r120;
	ld.global.u32 	%r122, [%rd29+56];
	add.s32 	%r123, %r121, %r122;
	ld.global.u32 	%r124, [%rd29+60];
	add.s32 	%r125, %r123, %r124;
	shl.b32 	%r126, %r125, 2;
	add.s32 	%r329, %r126, %r329;
	add.s32 	%r330, %r330, 16;
	setp.eq.s32 	%p4, %r330, %r318;
	@%p4 bra 	$L__BB0_5;
	bra.uni 	$L__BB0_4;
$L__BB0_5:
	setp.eq.s32 	%p5, %r3, 0;
	@%p5 bra 	$L__BB0_14;
	and.b32  	%r8, %r1, 7;
	setp.lt.u32 	%p6, %r3, 8;
	@%p6 bra 	$L__BB0_8;
	mul.wide.u32 	%rd30, %r318, 4;
	add.s64 	%rd31, %rd2, %rd30;
	ld.global.u32 	%r128, [%rd31];
	ld.global.u32 	%r129, [%rd31+4];
	add.s32 	%r130, %r128, %r129;
	ld.global.u32 	%r131, [%rd31+8];
	add.s32 	%r132, %r130, %r131;
	ld.global.u32 	%r133, [%rd31+12];
	add.s32 	%r134, %r132, %r133;
	ld.global.u32 	%r135, [%rd31+16];
	add.s32 	%r136, %r134, %r135;
	ld.global.u32 	%r137, [%rd31+20];
	add.s32 	%r138, %r136, %r137;
	ld.global.u32 	%r139, [%rd31+24];
	add.s32 	%r140, %r138, %r139;
	ld.global.u32 	%r141, [%rd31+28];
	add.s32 	%r142, %r140, %r141;
	shl.b32 	%r143, %r142, 2;
	add.s32 	%r329, %r143, %r329;
	add.s32 	%r318, %r318, 8;
$L__BB0_8:
	setp.eq.s32 	%p7, %r8, 0;
	@%p7 bra 	$L__BB0_14;
	and.b32  	%r14, %r1, 3;
	setp.lt.u32 	%p8, %r8, 4;
	@%p8 bra 	$L__BB0_11;
	mul.wide.u32 	%rd32, %r318, 4;
	add.s64 	%rd33, %rd2, %rd32;
	ld.global.u32 	%r145, [%rd33];
	ld.global.u32 	%r146, [%rd33+4];
	add.s32 	%r147, %r145, %r146;
	ld.global.u32 	%r148, [%rd33+8];
	add.s32 	%r149, %r147, %r148;
	ld.global.u32 	%r150, [%rd33+12];
	add.s32 	%r151, %r149, %r150;
	shl.b32 	%r152, %r151, 2;
	add.s32 	%r329, %r152, %r329;
	add.s32 	%r318, %r318, 4;
$L__BB0_11:
	setp.eq.s32 	%p9, %r14, 0;
	@%p9 bra 	$L__BB0_14;
	mov.b32 	%r328, 0;
$L__BB0_13:
	.pragma "nounroll";
	mul.wide.u32 	%rd34, %r318, 4;
	add.s64 	%rd35, %rd2, %rd34;
	ld.global.u32 	%r154, [%rd35];
	shl.b32 	%r155, %r154, 2;
	add.s32 	%r329, %r155, %r329;
	add.s32 	%r318, %r318, 1;
	add.s32 	%r328, %r328, 1;
	setp.ne.s32 	%p10, %r328, %r14;
	@%p10 bra 	$L__BB0_13;
$L__BB0_14:
	setp.lt.s32 	%p11, %r2, 1;
	@%p11 bra 	$L__BB0_21;
	and.b32  	%r27, %r2, 3;
	setp.lt.u32 	%p12, %r2, 4;
	mov.b32 	%r333, 0;
	@%p12 bra 	$L__BB0_18;
	and.b32  	%r333, %r2, 2147483644;
	mov.b32 	%r332, 0;
$L__BB0_17:
	shl.b32 	%r158, %r332, 2;
	add.s32 	%r159, %r158, %r329;
	mul.wide.s32 	%rd36, %r159, 4;
	add.s64 	%rd37, %rd1, %rd36;
	ld.global.u32 	%r160, [%rd37];
	mul.wide.u32 	%rd38, %r158, 4;
	add.s64 	%rd39, %rd6, %rd38;
	ld.global.u32 	%r161, [%rd37+4];
	ld.global.u32 	%r162, [%rd37+8];
	ld.global.u32 	%r163, [%rd37+12];
	st.local.v4.u32 	[%rd39], {%r160, %r161, %r162, %r163};
	ld.global.u32 	%r164, [%rd37+16];
	ld.global.u32 	%r165, [%rd37+20];
	ld.global.u32 	%r166, [%rd37+24];
	ld.global.u32 	%r167, [%rd37+28];
	st.local.v4.u32 	[%rd39+16], {%r164, %r165, %r166, %r167};
	ld.global.u32 	%r168, [%rd37+32];
	ld.global.u32 	%r169, [%rd37+36];
	ld.global.u32 	%r170, [%rd37+40];
	ld.global.u32 	%r171, [%rd37+44];
	st.local.v4.u32 	[%rd39+32], {%r168, %r169, %r170, %r171};
	ld.global.u32 	%r172, [%rd37+48];
	ld.global.u32 	%r173, [%rd37+52];
	ld.global.u32 	%r174, [%rd37+56];
	ld.global.u32 	%r175, [%rd37+60];
	st.local.v4.u32 	[%rd39+48], {%r172, %r173, %r174, %r175};
	add.s32 	%r332, %r332, 4;
	setp.ne.s32 	%p13, %r332, %r333;
	@%p13 bra 	$L__BB0_17;
$L__BB0_18:
	setp.eq.s32 	%p14, %r27, 0;
	@%p14 bra 	$L__BB0_21;
	mov.b32 	%r335, 0;
$L__BB0_20:
	.pragma "nounroll";
	shl.b32 	%r177, %r333, 2;
	add.s32 	%r178, %r177, %r329;
	mul.wide.s32 	%rd40, %r178, 4;
	add.s64 	%rd41, %rd1, %rd40;
	ld.global.u32 	%r179, [%rd41];
	mul.wide.u32 	%rd42, %r177, 4;
	add.s64 	%rd43, %rd6, %rd42;
	ld.global.u32 	%r180, [%rd41+4];
	ld.global.u32 	%r181, [%rd41+8];
	ld.global.u32 	%r182, [%rd41+12];
	st.local.v4.u32 	[%rd43], {%r179, %r180, %r181, %r182};
	add.s32 	%r333, %r333, 1;
	add.s32 	%r335, %r335, 1;
	setp.ne.s32 	%p15, %r335, %r27;
	@%p15 bra 	$L__BB0_20;
$L__BB0_21:
	mov.b32 	%r184, 1;
	st.local.u32 	[%rd4], %r184;
	st.local.u32 	[%rd4+4], %r184;
	st.local.u32 	[%rd4+8], %r184;
	st.local.u32 	[%rd4+12], %r184;
	st.local.u32 	[%rd4+16], %r184;
	st.local.u32 	[%rd4+20], %r184;
	st.local.u32 	[%rd4+24], %r184;
	st.local.u32 	[%rd4+28], %r184;
	st.local.u32 	[%rd4+32], %r184;
	st.local.u32 	[%rd4+36], %r184;
	st.local.u32 	[%rd4+40], %r184;
	st.local.u32 	[%rd4+44], %r184;
	st.local.u32 	[%rd4+48], %r184;
	st.local.u32 	[%rd4+52], %r184;
	st.local.u32 	[%rd4+56], %r184;
	st.local.u32 	[%rd4+60], %r184;
	st.local.u32 	[%rd4+64], %r184;
	st.local.u32 	[%rd4+68], %r184;
	st.local.u32 	[%rd4+72], %r184;
	st.local.u32 	[%rd4+76], %r184;
	st.local.u32 	[%rd4+80], %r184;
	st.local.u32 	[%rd4+84], %r184;
	st.local.u32 	[%rd4+88], %r184;
	st.local.u32 	[%rd4+92], %r184;
	st.local.u32 	[%rd4+96], %r184;
	mov.b32 	%r338, 0;
	mov.b16 	%rs4, 0;
	mov.u16 	%rs8, %rs4;
$L__BB0_22:
	and.b16  	%rs5, %rs8, 255;
	setp.eq.s16 	%p16, %rs5, 0;
	@%p16 bra 	$L__BB0_24;
$L__BB0_23:
	mul.wide.s32 	%rd44, %r338, 4;
	add.s64 	%rd45, %rd3, %rd44;
	ld.local.u32 	%r185, [%rd45+-4];
	add.s32 	%r338, %r338, -2;
	ld.local.u32 	%r186, [%rd45+-8];
	mad.lo.s32 	%r187, %r186, 5, %r185;
	mul.wide.s32 	%rd46, %r187, 4;
	add.s64 	%rd47, %rd5, %rd46;
	mov.b32 	%r188, -1;
	st.local.u32 	[%rd47], %r188;
	add.s64 	%rd48, %rd4, %rd46;
	ld.local.u32 	%r189, [%rd48];
	setp.eq.s32 	%p17, %r189, 5;
	add.s32 	%r190, %r189, 1;
	selp.b32 	%r191, 1, %r190, %p17;
	st.local.u32 	[%rd48], %r191;
	@%p17 bra 	$L__BB0_23;
$L__BB0_24:
	ld.local.u32 	%r193, [%rd5];
	setp.eq.s32 	%p18, %r193, -1;
	mov.b32 	%r192, 0;
	mov.u32 	%r339, %r192;
	mov.u32 	%r340, %r192;
	@%p18 bra 	$L__BB0_49;
	ld.local.u32 	%r196, [%rd5+4];
	setp.eq.s32 	%p19, %r196, -1;
	mov.b32 	%r339, 1;
	@%p19 bra 	$L__BB0_49;
	ld.local.u32 	%r199, [%rd5+8];
	setp.eq.s32 	%p20, %r199, -1;
	mov.b32 	%r197, 2;
	mov.u32 	%r339, %r197;
	mov.u32 	%r340, %r192;
	@%p20 bra 	$L__BB0_49;
	ld.local.u32 	%r202, [%rd5+12];
	setp.eq.s32 	%p21, %r202, -1;
	mov.b32 	%r200, 3;
	mov.u32 	%r339, %r200;
	mov.u32 	%r340, %r192;
	@%p21 bra 	$L__BB0_49;
	ld.local.u32 	%r205, [%rd5+16];
	setp.eq.s32 	%p22, %r205, -1;
	mov.b32 	%r203, 4;
	mov.u32 	%r339, %r203;
	mov.u32 	%r340, %r192;
	@%p22 bra 	$L__BB0_49;
	ld.local.u32 	%r208, [%rd5+20];
	setp.eq.s32 	%p23, %r208, -1;
	mov.b32 	%r340, 1;
	mov.u32 	%r339, %r192;
	@%p23 bra 	$L__BB0_49;
	ld.local.u32 	%r210, [%rd5+24];
	setp.eq.s32 	%p24, %r210, -1;
	mov.b32 	%r209, 1;
	mov.u32 	%r339, %r209;
	mov.u32 	%r340, %r209;
	@%p24 bra 	$L__BB0_49;
	ld.local.u32 	%r213, [%rd5+28];
	setp.eq.s32 	%p25, %r213, -1;
	mov.u32 	%r339, %r197;
	@%p25 bra 	$L__BB0_49;
	ld.local.u32 	%r216, [%rd5+32];
	setp.eq.s32 	%p26, %r216, -1;
	mov.u32 	%r339, %r200;
	mov.u32 	%r340, %r209;
	@%p26 bra 	$L__BB0_49;
	ld.local.u32 	%r219, [%rd5+36];
	setp.eq.s32 	%p27, %r219, -1;
	mov.u32 	%r339, %r203;
	mov.u32 	%r340, %r209;
	@%p27 bra 	$L__BB0_49;
	ld.local.u32 	%r222, [%rd5+40];
	setp.eq.s32 	%p28, %r222, -1;
	mov.b32 	%r340, 2;
	mov.u32 	%r339, %r192;
	@%p28 bra 	$L__BB0_49;
	ld.local.u32 	%r225, [%rd5+44];
	setp.eq.s32 	%p29, %r225, -1;
	mov.u32 	%r339, %r209;
	@%p29 bra 	$L__BB0_49;
	ld.local.u32 	%r227, [%rd5+48];
	setp.eq.s32 	%p30, %r227, -1;
	mov.b32 	%r226, 2;
	mov.u32 	%r339, %r226;
	mov.u32 	%r340, %r226;
	@%p30 bra 	$L__BB0_49;
	ld.local.u32 	%r230, [%rd5+52];
	setp.eq.s32 	%p31, %r230, -1;
	mov.u32 	%r339, %r200;
	@%p31 bra 	$L__BB0_49;
	ld.local.u32 	%r233, [%rd5+56];
	setp.eq.s32 	%p32, %r233, -1;
	mov.u32 	%r339, %r203;
	mov.u32 	%r340, %r226;
	@%p32 bra 	$L__BB0_49;
	ld.local.u32 	%r236, [%rd5+60];
	setp.eq.s32 	%p33, %r236, -1;
	mov.b32 	%r340, 3;
	mov.u32 	%r339, %r192;
	@%p33 bra 	$L__BB0_49;
	ld.local.u32 	%r239, [%rd5+64];
	setp.eq.s32 	%p34, %r239, -1;
	mov.u32 	%r339, %r209;
	@%p34 bra 	$L__BB0_49;
	ld.local.u32 	%r242, [%rd5+68];
	setp.eq.s32 	%p35, %r242, -1;
	mov.u32 	%r339, %r226;
	@%p35 bra 	$L__BB0_49;
	ld.local.u32 	%r244, [%rd5+72];
	setp.eq.s32 	%p36, %r244, -1;
	mov.b32 	%r243, 3;
	mov.u32 	%r339, %r243;
	mov.u32 	%r340, %r243;
	@%p36 bra 	$L__BB0_49;
	ld.local.u32 	%r247, [%rd5+76];
	setp.eq.s32 	%p37, %r247, -1;
	mov.u32 	%r339, %r203;
	@%p37 bra 	$L__BB0_49;
	ld.local.u32 	%r250, [%rd5+80];
	setp.eq.s32 	%p38, %r250, -1;
	mov.b32 	%r340, 4;
	mov.u32 	%r339, %r192;
	@%p38 bra 	$L__BB0_49;
	ld.local.u32 	%r253, [%rd5+84];
	setp.eq.s32 	%p39, %r253, -1;
	mov.u32 	%r339, %r209;
	@%p39 bra 	$L__BB0_49;
	ld.local.u32 	%r256, [%rd5+88];
	setp.eq.s32 	%p40, %r256, -1;
	mov.u32 	%r339, %r226;
	@%p40 bra 	$L__BB0_49;
	ld.local.u32 	%r259, [%rd5+92];
	setp.eq.s32 	%p41, %r259, -1;
	mov.u32 	%r339, %r243;
	@%p41 bra 	$L__BB0_49;
	ld.local.u32 	%r260, [%rd5+96];
	setp.eq.s32 	%p42, %r260, -1;
	selp.b32 	%r339, 4, -1, %p42;
	mov.u32 	%r340, %r339;
$L__BB0_49:
	and.b32  	%r261, %r340, %r339;
	setp.eq.s32 	%p43, %r261, -1;
	@%p43 bra 	$L__BB0_75;
	mul.lo.s32 	%r47, %r340, 5;
	add.s32 	%r48, %r47, %r339;
	mul.wide.s32 	%rd49, %r48, 4;
	add.s64 	%rd8, %rd4, %rd49;
	ld.local.u32 	%r341, [%rd8];
	setp.gt.s32 	%p44, %r341, 5;
	mov.u16 	%rs8, %rs4;
	@%p44 bra 	$L__BB0_22;
	mul.wide.s32 	%rd50, %r48, 4;
	add.s64 	%rd9, %rd5, %rd50;
	mul.wide.s32 	%rd51, %r47, 4;
	add.s64 	%rd10, %rd5, %rd51;
	ld.local.u32 	%r50, [%rd10];
	add.s32 	%r262, %r339, 5;
	mul.wide.u32 	%rd52, %r262, 4;
	add.s64 	%rd11, %rd5, %rd52;
	add.s32 	%r263, %r339, 10;
	mul.wide.u32 	%rd53, %r263, 4;
	add.s64 	%rd12, %rd5, %rd53;
	add.s32 	%r264, %r339, 15;
	mul.wide.u32 	%rd54, %r264, 4;
	add.s64 	%rd13, %rd5, %rd54;
	add.s32 	%r265, %r339, 20;
	mul.wide.u32 	%rd55, %r265, 4;
	add.s64 	%rd14, %rd5, %rd55;
	mov.b16 	%rs8, 0;
$L__BB0_52:
	setp.eq.s32 	%p45, %r50, %r341;
	@%p45 bra 	$L__BB0_66;
	ld.local.u32 	%r266, [%rd10+4];
	setp.eq.s32 	%p46, %r266, %r341;
	@%p46 bra 	$L__BB0_66;
	ld.local.u32 	%r267, [%rd10+8];
	setp.eq.s32 	%p47, %r267, %r341;
	@%p47 bra 	$L__BB0_66;
	ld.local.u32 	%r268, [%rd10+12];
	setp.eq.s32 	%p48, %r268, %r341;
	@%p48 bra 	$L__BB0_66;
	ld.local.u32 	%r269, [%rd10+16];
	setp.eq.s32 	%p49, %r269, %r341;
	@%p49 bra 	$L__BB0_66;
	mul.wide.s32 	%rd56, %r339, 4;
	add.s64 	%rd57, %rd5, %rd56;
	ld.local.u32 	%r270, [%rd57];
	setp.eq.s32 	%p50, %r270, %r341;
	@%p50 bra 	$L__BB0_66;
	ld.local.u32 	%r271, [%rd11];
	setp.eq.s32 	%p51, %r271, %r341;
	@%p51 bra 	$L__BB0_66;
	ld.local.u32 	%r272, [%rd12];
	setp.eq.s32 	%p52, %r272, %r341;
	@%p52 bra 	$L__BB0_66;
	ld.local.u32 	%r273, [%rd13];
	setp.eq.s32 	%p53, %r273, %r341;
	@%p53 bra 	$L__BB0_66;
	ld.local.u32 	%r274, [%rd14];
	setp.eq.s32 	%p54, %r274, %r341;
	@%p54 bra 	$L__BB0_66;
	setp.lt.s32 	%p55, %r2, 1;
	@%p55 bra 	$L__BB0_73;
	neg.s32 	%r342, %r2;
	mov.u64 	%rd70, %rd6;
$L__BB0_64:
	ld.local.v4.u32 	{%r275, %r276, %r277, %r278}, [%rd70];
	add.s32 	%r56, %r275, -1;
	add.s32 	%r281, %r276, -1;
	add.s32 	%r57, %r277, -1;
	setp.ne.s32 	%p56, %r340, %r56;
	setp.ne.s32 	%p57, %r339, %r281;
	or.pred  	%p58, %p56, %p57;
	@%p58 bra 	$L__BB0_70;
	mul.lo.s32 	%r287, %r57, 5;
	cvt.s64.s32 	%rd63, %r287;
	cvt.s64.s32 	%rd64, %r278;
	add.s64 	%rd65, %rd63, %rd64;
	shl.b64 	%rd66, %rd65, 2;
	add.s64 	%rd67, %rd5, %rd66;
	ld.local.u32 	%r288, [%rd67+-4];
	setp.ge.s32 	%p65, %r341, %r288;
	setp.eq.s32 	%p66, %r288, -1;
	or.pred  	%p67, %p65, %p66;
	@%p67 bra 	$L__BB0_72;
$L__BB0_66:
	setp.ne.s32 	%p70, %r341, 5;
	setp.eq.s32 	%p71, %r341, 5;
	selp.b16 	%rs8, 1, %rs8, %p71;
	@%p70 bra 	$L__BB0_69;
	ld.local.u32 	%r290, [%rd9];
	setp.ne.s32 	%p72, %r290, -1;
	@%p72 bra 	$L__BB0_69;
	mov.b32 	%r291, 1;
	st.local.u32 	[%rd8], %r291;
$L__BB0_69:
	add.s32 	%r341, %r341, 1;
	setp.eq.s32 	%p73, %r341, 6;
	@%p73 bra 	$L__BB0_22;
	bra.uni 	$L__BB0_52;
$L__BB0_70:
	add.s32 	%r283, %r278, -1;
	setp.ne.s32 	%p59, %r340, %r57;
	setp.ne.s32 	%p60, %r339, %r283;
	or.pred  	%p61, %p59, %p60;
	@%p61 bra 	$L__BB0_72;
	mul.lo.s32 	%r285, %r56, 5;
	cvt.s64.s32 	%rd58, %r285;
	cvt.s64.s32 	%rd59, %r276;
	add.s64 	%rd60, %rd58, %rd59;
	shl.b64 	%rd61, %rd60, 2;
	add.s64 	%rd62, %rd5, %rd61;
	ld.local.u32 	%r286, [%rd62+-4];
	setp.gt.s32 	%p62, %r341, %r286;
	setp.ne.s32 	%p63, %r286, -1;
	and.pred  	%p64, %p62, %p63;
	@%p64 bra 	$L__BB0_66;
$L__BB0_72:
	add.s32 	%r342, %r342, 1;
	setp.ne.s32 	%p68, %r342, 0;
	add.s64 	%rd70, %rd70, 16;
	@%p68 bra 	$L__BB0_64;
$L__BB0_73:
	ld.local.u32 	%r289, [%rd9];
	setp.ne.s32 	%p69, %r289, -1;
	@%p69 bra 	$L__BB0_66;
	st.local.u32 	[%rd9], %r341;
	mul.wide.s32 	%rd68, %r338, 4;
	add.s64 	%rd69, %rd3, %rd68;
	st.local.u32 	[%rd69], %r340;
	add.s32 	%r338, %r338, 2;
	st.local.u32 	[%rd69+4], %r339;
	st.local.u32 	[%rd8], %r341;
	bra.uni 	$L__BB0_22;
$L__BB0_75:
	ld.local.u32 	%r292, [%rd5];
	st.global.u32 	[%rd7], %r292;
	ld.local.u32 	%r293, [%rd5+4];
	st.global.u32 	[%rd7+4], %r293;
	ld.local.u32 	%r294, [%rd5+8];
	st.global.u32 	[%rd7+8], %r294;
	ld.local.u32 	%r295, [%rd5+12];
	st.global.u32 	[%rd7+12], %r295;
	ld.local.u32 	%r296, [%rd5+16];
	st.global.u32 	[%rd7+16], %r296;
	ld.local.u32 	%r297, [%rd5+20];
	st.global.u32 	[%rd7+20], %r297;
	ld.local.u32 	%r298, [%rd5+24];
	st.global.u32 	[%rd7+24], %r298;
	ld.local.u32 	%r299, [%rd5+28];
	st.global.u32 	[%rd7+28], %r299;
	ld.local.u32 	%r300, [%rd5+32];
	st.global.u32 	[%rd7+32], %r300;
	ld.local.u32 	%r301, [%rd5+36];
	st.global.u32 	[%rd7+36], %r301;
	ld.local.u32 	%r302, [%rd5+40];
	st.global.u32 	[%rd7+40], %r302;
	ld.local.u32 	%r303, [%rd5+44];
	st.global.u32 	[%rd7+44], %r303;
	ld.local.u32 	%r304, [%rd5+48];
	st.global.u32 	[%rd7+48], %r304;
	ld.local.u32 	%r305, [%rd5+52];
	st.global.u32 	[%rd7+52], %r305;
	ld.local.u32 	%r306, [%rd5+56];
	st.global.u32 	[%rd7+56], %r306;
	ld.local.u32 	%r307, [%rd5+60];
	st.global.u32 	[%rd7+60], %r307;
	ld.local.u32 	%r308, [%rd5+64];
	st.global.u32 	[%rd7+64], %r308;
	ld.local.u32 	%r309, [%rd5+68];
	st.global.u32 	[%rd7+68], %r309;
	ld.local.u32 	%r310, [%rd5+72];
	st.global.u32 	[%rd7+72], %r310;
	ld.local.u32 	%r311, [%rd5+76];
	st.global.u32 	[%rd7+76], %r311;
	ld.local.u32 	%r312, [%rd5+80];
	st.global.u32 	[%rd7+80], %r312;
	ld.local.u32 	%r313, [%rd5+84];
	st.global.u32 	[%rd7+84], %r313;
	ld.local.u32 	%r314, [%rd5+88];
	st.global.u32 	[%rd7+88], %r314;
	ld.local.u32 	%r315, [%rd5+92];
	st.global.u32 	[%rd7+92], %r315;
	ld.local.u32 	%r316, [%rd5+96];
	st.global.u32 	[%rd7+96], %r316;
$L__BB0_76:
	ret;

}


// ===== COMPILED SASS (sm_100) =====

	.target	sm_100

	.elftype	@"ET_EXEC"


//--------------------- .note.nv.tkinfo           --------------------------
	.section	.note.nv.tkinfo,"",@"SHT_NOTE"
	.sectionflags	@"SHF_NOTE_NV_TKINFO"
	.tkinfo
        /*0018*/ 	.word	0x00000002
        /*0030*/ 	.string	""
        /*0030*/ 	.string	"ptxas"
        /*0030*/ 	.string	"Cuda compilation tools, release 13.0, V13.0.88"
        /*0030*/ 	.string	"Build cuda_13.0.r13.0/compiler.36424714_0"
        /*0030*/ 	.string	"-arch sm_100 -m 64 "



//--------------------- .note.nv.cuinfo           --------------------------
	.section	.note.nv.cuinfo,"",@"SHT_NOTE"
	.sectionflags	@"SHF_NOTE_NV_CUINFO"
        /*0018*/ 	.short	0x0002
        /*001a*/ 	.short	0x0064
        /*001c*/ 	.short	0x0082
	.zero		2


//--------------------- .nv.info                  --------------------------
	.section	.nv.info,"",@"SHT_CUDA_INFO"
	.align	4


	//----- nvinfo : EIATTR_REGCOUNT
	.align		4
        /*0000*/ 	.byte	0x04, 0x2f
        /*0002*/ 	.short	(.L_1 - .L_0)
	.align		4
.L_0:
        /*0004*/ 	.word	index@(_Z5solvePiS_S_i)
        /*0008*/ 	.word	0x00000024


	//----- nvinfo : EIATTR_FRAME_SIZE
	.align		4
.L_1:
        /*000c*/ 	.byte	0x04, 0x11
        /*000e*/ 	.short	(.L_3 - .L_2)
	.align		4
.L_2:
        /*0010*/ 	.word	index@(_Z5solvePiS_S_i)
        /*0014*/ 	.word	0x00000280


	//----- nvinfo : EIATTR_MIN_STACK_SIZE
	.align		4
.L_3:
        /*0018*/ 	.byte	0x04, 0x12
        /*001a*/ 	.short	(.L_5 - .L_4)
	.align		4
.L_4:
        /*001c*/ 	.word	index@(_Z5solvePiS_S_i)
        /*0020*/ 	.word	0x00000280
.L_5:


//--------------------- .nv.compat                --------------------------
	.section	.nv.compat,"",@"SHT_CUDA_COMPAT_INFO"
	.align	4
        /*0000*/ 	.byte	0x02, 0x09, 0x00, 0x00, 0x02, 0x02, 0x01, 0x00, 0x02, 0x05, 0x05, 0x00, 0x03, 0x07, 0x01, 0x01
        /*0010*/ 	.byte	0x02, 0x03, 0x00, 0x00, 0x02, 0x06, 0x01, 0x00, 0x04, 0x0b, 0x08, 0x00, 0x09, 0x00, 0x00, 0x00
        /*0020*/ 	.byte	0x00, 0x00, 0x00, 0x00


//--------------------- .nv.info._Z5solvePiS_S_i  --------------------------
	.section	.nv.info._Z5solvePiS_S_i,"",@"SHT_CUDA_INFO"
	.sectionflags	@""
	.align	4


	//----- nvinfo : EIATTR_CUDA_API_VERSION
	.align		4
        /*0000*/ 	.byte	0x04, 0x37
        /*0002*/ 	.short	(.L_7 - .L_6)
.L_6:
        /*0004*/ 	.word	0x00000082


	//----- nvinfo : EIATTR_KPARAM_INFO
	.align		4
.L_7:
        /*0008*/ 	.byte	0x04, 0x17
        /*000a*/ 	.short	(.L_9 - .L_8)
.L_8:
        /*000c*/ 	.word	0x00000000
        /*0010*/ 	.short	0x0003
        /*0012*/ 	.short	0x0018
        /*0014*/ 	.byte	0x00, 0xf0, 0x11, 0x00


	//----- nvinfo : EIATTR_KPARAM_INFO
	.align		4
.L_9:
        /*0018*/ 	.byte	0x04, 0x17
        /*001a*/ 	.short	(.L_11 - .L_10)
.L_10:
        /*001c*/ 	.word	0x00000000
        /*0020*/ 	.short	0x0002
        /*0022*/ 	.short	0x0010
        /*0024*/ 	.byte	0x00, 0xf5, 0x21, 0x00


	//----- nvinfo : EIATTR_KPARAM_INFO
	.align		4
.L_11:
        /*0028*/ 	.byte	0x04, 0x17
        /*002a*/ 	.short	(.L_13 - .L_12)
.L_12:
        /*002c*/ 	.word	0x00000000
        /*0030*/ 	.short	0x0001
        /*0032*/ 	.short	0x0008
        /*0034*/ 	.byte	0x00, 0xf5, 0x21, 0x00


	//----- nvinfo : EIATTR_KPARAM_INFO
	.align		4
.L_13:
        /*0038*/ 	.byte	0x04, 0x17
        /*003a*/ 	.short	(.L_15 - .L_14)
.L_14:
        /*003c*/ 	.word	0x00000000
        /*0040*/ 	.short	0x0000
        /*0042*/ 	.short	0x0000
        /*0044*/ 	.byte	0x00, 0xf5, 0x21, 0x00


	//----- nvinfo : EIATTR_SPARSE_MMA_MASK
	.align		4
.L_15:
        /*0048*/ 	.byte	0x03, 0x50
        /*004a*/ 	.short	0x0000


	//----- nvinfo : EIATTR_MAXREG_COUNT
	.align		4
        /*004c*/ 	.byte	0x03, 0x1b
        /*004e*/ 	.short	0x00ff


	//----- nvinfo : EIATTR_MERCURY_ISA_VERSION
	.align		4
        /*0050*/ 	.byte	0x03, 0x5f
        /*0052*/ 	.short	0x0101


	//----- nvinfo : EIATTR_VRC_CTA_INIT_COUNT
	.align		4
        /*0054*/ 	.byte	0x02, 0x4a
	.zero		1
	.zero		1


	//----- nvinfo : EIATTR_EXIT_INSTR_OFFSETS
	.align		4
        /*0058*/ 	.byte	0x04, 0x1c
        /*005a*/ 	.short	(.L_17 - .L_16)


	//   ....[0]....
.L_16:
        /*005c*/ 	.word	0x00000080


	//   ....[1]....
        /*0060*/ 	.word	0x000028f0


	//----- nvinfo : EIATTR_CRS_STACK_SIZE
	.align		4
.L_17:
        /*0064*/ 	.byte	0x04, 0x1e
        /*0066*/ 	.short	(.L_19 - .L_18)
.L_18:
        /*0068*/ 	.word	0x00000000


	//----- nvinfo : EIATTR_CBANK_PARAM_SIZE
	.align		4
.L_19:
        /*006c*/ 	.byte	0x03, 0x19
        /*006e*/ 	.short	0x001c


	//----- nvinfo : EIATTR_PARAM_CBANK
	.align		4
        /*0070*/ 	.byte	0x04, 0x0a
        /*0072*/ 	.short	(.L_21 - .L_20)
	.align		4
.L_20:
        /*0074*/ 	.word	index@(.nv.constant0._Z5solvePiS_S_i)
        /*0078*/ 	.short	0x0380
        /*007a*/ 	.short	0x001c


	//----- nvinfo : EIATTR_SW_WAR
	.align		4
.L_21:
        /*007c*/ 	.byte	0x04, 0x36
        /*007e*/ 	.short	(.L_23 - .L_22)
.L_22:
        /*0080*/ 	.word	0x00000008
.L_23:


//--------------------- .nv.callgraph             --------------------------
	.section	.nv.callgraph,"",@"SHT_CUDA_CALLGRAPH"
	.align	4
	.sectionentsize	8
	.align		4
        /*0000*/ 	.word	0x00000000
	.align		4
        /*0004*/ 	.word	0xffffffff
	.align		4
        /*0008*/ 	.word	0x00000000
	.align		4
        /*000c*/ 	.word	0xfffffffe
	.align		4
        /*0010*/ 	.word	0x00000000
	.align		4
        /*0014*/ 	.word	0xfffffffd
	.align		4
        /*0018*/ 	.word	0x00000000
	.align		4
        /*001c*/ 	.word	0xfffffffc


//--------------------- .text._Z5solvePiS_S_i     --------------------------
	.section	.text._Z5solvePiS_S_i,"ax",@progbits
	.align	128
        .global         _Z5solvePiS_S_i
        .type           _Z5solvePiS_S_i,@function
        .size           _Z5solvePiS_S_i,(.L_x_43 - _Z5solvePiS_S_i)
        .other          _Z5solvePiS_S_i,@"STO_CUDA_ENTRY STV_DEFAULT"
_Z5solvePiS_S_i:
.text._Z5solvePiS_S_i:
[----:B------:R-:W0:Y:S01]  /*0000*/  LDC R1, c[0x0][0x37c] ;  /* 0x0000df00ff017b82 */ /* 0x000e220000000800 */
[----:B------:R-:W1:Y:S07]  /*0010*/  S2R R0, SR_TID.X ;  /* 0x0000000000007919 */ /* 0x000e6e0000002100 */
[----:B------:R-:W1:Y:S01]  /*0020*/  S2UR UR4, SR_CTAID.X ;  /* 0x00000000000479c3 */ /* 0x000e620000002500 */
[----:B------:R-:W2:Y:S01]  /*0030*/  LDCU UR5, c[0x0][0x398] ;  /* 0x00007300ff0577ac */ /* 0x000ea20008000800 */
[----:B0-----:R-:W-:-:S06]  /*0040*/  VIADD R1, R1, 0xfffffd80 ;  /* 0xfffffd8001017836 */ /* 0x001fcc0000000000 */
[----:B------:R-:W1:Y:S02]  /*0050*/  LDC R25, c[0x0][0x360] ;  /* 0x0000d800ff197b82 */ /* 0x000e640000000800 */
[----:B-1----:R-:W-:-:S05]  /*0060*/  IMAD R25, R25, UR4, R0 ;  /* 0x0000000419197c24 */ /* 0x002fca000f8e0200 */
[----:B--2---:R-:W-:-:S13]  /*0070*/  ISETP.GE.AND P0, PT, R25, UR5, PT ;  /* 0x0000000519007c0c */ /* 0x004fda000bf06270 */
[----:B------:R-:W-:Y:S05]  /*0080*/  @P0 EXIT ;  /* 0x000000000000094d */ /* 0x000fea0003800000 */
[----:B------:R-:W0:Y:S01]  /*0090*/  LDC.64 R28, c[0x0][0x380] ;  /* 0x0000e000ff1c7b82 */ /* 0x000e220000000a00 */
[----:B------:R-:W1:Y:S01]  /*00a0*/  LDCU.64 UR4, c[0x0][0x358] ;  /* 0x00006b00ff0477ac */ /* 0x000e620008000a00 */
[----:B------:R-:W-:-:S04]  /*00b0*/  IMAD R3, R25, 0x19, RZ ;  /* 0x0000001919037824 */ /* 0x000fc800078e02ff */
[----:B0-----:R-:W-:Y:S02]  /*00c0*/  IMAD.WIDE R28, R3, 0x4, R28 ;  /* 0x00000004031c7825 */ /* 0x001fe400078e021c */
[----:B------:R-:W0:Y:S03]  /*00d0*/  LDC.64 R2, c[0x0][0x390] ;  /* 0x0000e400ff027b82 */ /* 0x000e260000000a00 */
[----:B-1----:R-:W2:Y:S04]  /*00e0*/  LDG.E R20, desc[UR4][R28.64+0x4] ;  /* 0x000004041c147981 */ /* 0x002ea8000c1e1900 */
[----:B------:R-:W2:Y:S04]  /*00f0*/  LDG.E R21, desc[UR4][R28.64+0x8] ;  /* 0x000008041c157981 */ /* 0x000ea8000c1e1900 */
[----:B------:R-:W2:Y:S04]  /*0100*/  LDG.E R22, desc[UR4][R28.64+0xc] ;  /* 0x00000c041c167981 */ /* 0x000ea8000c1e1900 */
[----:B------:R-:W2:Y:S04]  /*0110*/  LDG.E R23, desc[UR4][R28.64+0x10] ;  /* 0x000010041c177981 */ /* 0x000ea8000c1e1900 */
[----:B------:R-:W3:Y:S04]  /*0120*/  LDG.E R16, desc[UR4][R28.64+0x14] ;  /* 0x000014041c107981 */ /* 0x000ee8000c1e1900 */
[----:B------:R-:W3:Y:S04]  /*0130*/  LDG.E R17, desc[UR4][R28.64+0x18] ;  /* 0x000018041c117981 */ /* 0x000ee8000c1e1900 */
[----:B------:R-:W3:Y:S04]  /*0140*/  LDG.E R18, desc[UR4][R28.64+0x1c] ;  /* 0x00001c041c127981 */ /* 0x000ee8000c1e1900 */
[----:B------:R-:W3:Y:S04]  /*0150*/  LDG.E R19, desc[UR4][R28.64+0x20] ;  /* 0x000020041c137981 */ /* 0x000ee8000c1e1900 */
[----:B------:R-:W4:Y:S04]  /*0160*/  LDG.E R4, desc[UR4][R28.64+0x24] ;  /* 0x000024041c047981 */ /* 0x000f28000c1e1900 */
        /* <DEDUP_REMOVED lines=11> */
[----:B------:R-:W4:Y:S01]  /*0220*/  LDG.E R24, desc[UR4][R28.64] ;  /* 0x000000041c187981 */ /* 0x000f22000c1e1900 */
[----:B0-----:R-:W-:-:S03]  /*0230*/  IMAD.WIDE R26, R25, 0x4, R2 ;  /* 0x00000004191a7825 */ /* 0x001fc600078e0202 */
[----:B--2---:R0:W-:Y:S04]  /*0240*/  STL.128 [R1+0x130], R20 ;  /* 0x0001301401007387 */ /* 0x0041e80000100c00 */
[----:B0-----:R-:W2:Y:S04]  /*0250*/  LDG.E R20, desc[UR4][R28.64+0x54] ;  /* 0x000054041c147981 */ /* 0x001ea8000c1e1900 */
[----:B------:R-:W2:Y:S04]  /*0260*/  LDG.E R21, desc[UR4][R28.64+0x58] ;  /* 0x000058041c157981 */ /* 0x000ea8000c1e1900 */
[----:B------:R-:W2:Y:S04]  /*0270*/  LDG.E R22, desc[UR4][R28.64+0x5c] ;  /* 0x00005c041c167981 */ /* 0x000ea8000c1e1900 */
[----:B------:R-:W2:Y:S04]  /*0280*/  LDG.E R23, desc[UR4][R28.64+0x60] ;  /* 0x000060041c177981 */ /* 0x000ea8000c1e1900 */
[----:B---3--:R0:W-:Y:S04]  /*0290*/  STL.128 [R1+0x140], R16 ;  /* 0x0001401001007387 */ /* 0x0081e80000100c00 */
[----:B0-----:R0:W5:Y:S04]  /*02a0*/  LDG.E R16, desc[UR4][R26.64] ;  /* 0x000000041a107981 */ /* 0x001168000c1e1900 */
[----:B----4-:R0:W-:Y:S04]  /*02b0*/  STL.128 [R1+0x150], R4 ;  /* 0x0001500401007387 */ /* 0x0101e80000100c00 */
[----:B------:R0:W-:Y:S01]  /*02c0*/  STL.128 [R1+0x160], R8 ;  /* 0x0001600801007387 */ /* 0x0001e20000100c00 */
[----:B------:R-:W-:-:S03]  /*02d0*/  ISETP.GE.AND P0, PT, R25, 0x1, PT ;  /* 0x000000011900780c */ /* 0x000fc60003f06270 */
[----:B------:R0:W-:Y:S04]  /*02e0*/  STL.128 [R1+0x170], R12 ;  /* 0x0001700c01007387 */ /* 0x0001e80000100c00 */
[----:B------:R0:W-:Y:S01]  /*02f0*/  STL [R1+0x12c], R24 ;  /* 0x00012c1801007387 */ /* 0x0001e20000100800 */
[----:B------:R-:W-:Y:S01]  /*0300*/  BSSY.RECONVERGENT B0, `(.L_x_0) ;  /* 0x000005c000007945 */ /* 0x000fe20003800200 */
[----:B------:R-:W-:Y:S02]  /*0310*/  VIADD R0, R1, 0x12c ;  /* 0x0000012c01007836 */ /* 0x000fe40000000000 */
[----:B------:R-:W-:Y:S01]  /*0320*/  IMAD.MOV.U32 R19, RZ, RZ, RZ ;  /* 0x000000ffff137224 */ /* 0x000fe200078e00ff */
[----:B--2---:R0:W-:Y:S01]  /*0330*/  STL.128 [R1+0x180], R20 ;  /* 0x0001801401007387 */ /* 0x0041e20000100c00 */
[----:B------:R-:W-:Y:S05]  /*0340*/  @!P0 BRA `(.L_x_1) ;  /* 0x00000004005c8947 */ /* 0x000fea0003800000 */
[C---:B------:R-:W-:Y:S01]  /*0350*/  ISETP.GE.U32.AND P1, PT, R25.reuse, 0x10, PT ;  /* 0x000000101900780c */ /* 0x040fe20003f26070 */
[----:B------:R-:W-:Y:S01]  /*0360*/  BSSY.RECONVERGENT B1, `(.L_x_2) ;  /* 0x0000026000017945 */ /* 0x000fe20003800200 */
[----:B0-----:R-:W-:Y:S01]  /*0370*/  LOP3.LUT R20, R25, 0xf, RZ, 0xc0, !PT ;  /* 0x0000000f19147812 */ /* 0x001fe200078ec0ff */
[----:B------:R-:W-:Y:S02]  /*0380*/  HFMA2 R19, -RZ, RZ, 0, 0 ;  /* 0x00000000ff137431 */ /* 0x000fe400000001ff */
[----:B------:R-:W-:Y:S01]  /*0390*/  IMAD.MOV.U32 R7, RZ, RZ, RZ ;  /* 0x000000ffff077224 */ /* 0x000fe200078e00ff */
[----:B------:R-:W-:-:S07]  /*03a0*/  ISETP.NE.AND P0, PT, R20, RZ, PT ;  /* 0x000000ff1400720c */ /* 0x000fce0003f05270 */
[----:B------:R-:W-:Y:S06]  /*03b0*/  @!P1 BRA `(.L_x_3) ;  /* 0x0000000000809947 */ /* 0x000fec0003800000 */
[----:B------:R-:W-:Y:S01]  /*03c0*/  LOP3.LUT R7, R25, 0x7ffffff0, RZ, 0xc0, !PT ;  /* 0x7ffffff019077812 */ /* 0x000fe200078ec0ff */
[----:B------:R-:W-:Y:S02]  /*03d0*/  IMAD.MOV.U32 R6, RZ, RZ, RZ ;  /* 0x000000ffff067224 */ /* 0x000fe400078e00ff */
[----:B------:R-:W-:-:S07]  /*03e0*/  IMAD.MOV.U32 R19, RZ, RZ, RZ ;  /* 0x000000ffff137224 */ /* 0x000fce00078e00ff */
.L_x_4:
[----:B------:R-:W-:-:S05]  /*03f0*/  IMAD.WIDE.U32 R4, R6, 0x4, R2 ;  /* 0x0000000406047825 */ /* 0x000fca00078e0002 */
[----:B------:R-:W2:Y:S04]  /*0400*/  LDG.E R14, desc[UR4][R4.64] ;  /* 0x00000004040e7981 */ /* 0x000ea8000c1e1900 */
[----:B------:R-:W2:Y:S04]  /*0410*/  LDG.E R15, desc[UR4][R4.64+0x4] ;  /* 0x00000404040f7981 */ /* 0x000ea8000c1e1900 */
[----:B------:R-:W2:Y:S04]  /*0420*/  LDG.E R17, desc[UR4][R4.64+0x8] ;  /* 0x0000080404117981 */ /* 0x000ea8000c1e1900 */
        /* <DEDUP_REMOVED lines=8> */
[----:B------:R-:W4:Y:S01]  /*04b0*/  LDG.E R23, desc[UR4][R4.64+0x3c] ;  /* 0x00003c0404177981 */ /* 0x000f22000c1e1900 */
[----:B--2---:R-:W-:-:S03]  /*04c0*/  IADD3 R17, PT, PT, R17, R14, R15 ;  /* 0x0000000e11117210 */ /* 0x004fc60007ffe00f */
[----:B------:R-:W2:Y:S04]  /*04d0*/  LDG.E R15, desc[UR4][R4.64+0x2c] ;  /* 0x00002c04040f7981 */ /* 0x000ea8000c1e1900 */
[----:B------:R-:W2:Y:S01]  /*04e0*/  LDG.E R14, desc[UR4][R4.64+0x30] ;  /* 0x00003004040e7981 */ /* 0x000ea2000c1e1900 */
[----:B---3--:R-:W-:-:S03]  /*04f0*/  IADD3 R21, PT, PT, R21, R17, R18 ;  /* 0x0000001115157210 */ /* 0x008fc60007ffe012 */
[----:B------:R-:W3:Y:S04]  /*0500*/  LDG.E R17, desc[UR4][R4.64+0x34] ;  /* 0x0000340404117981 */ /* 0x000ee8000c1e1900 */
[----:B------:R-:W3:Y:S01]  /*0510*/  LDG.E R18, desc[UR4][R4.64+0x38] ;  /* 0x0000380404127981 */ /* 0x000ee2000c1e1900 */
[----:B----4-:R-:W-:Y:S01]  /*0520*/  IADD3 R8, PT, PT, R9, R21, R8 ;  /* 0x0000001509087210 */ /* 0x010fe20007ffe008 */
[----:B------:R-:W-:-:S03]  /*0530*/  VIADD R6, R6, 0x10 ;  /* 0x0000001006067836 */ /* 0x000fc60000000000 */
[----:B------:R-:W-:Y:S02]  /*0540*/  IADD3 R8, PT, PT, R11, R8, R10 ;  /* 0x000000080b087210 */ /* 0x000fe40007ffe00a */
[----:B------:R-:W-:Y:S02]  /*0550*/  ISETP.NE.AND P1, PT, R6, R7, PT ;  /* 0x000000070600720c */ /* 0x000fe40003f25270 */
[----:B------:R-:W-:-:S04]  /*0560*/  IADD3 R8, PT, PT, R13, R8, R12 ;  /* 0x000000080d087210 */ /* 0x000fc80007ffe00c */
[----:B--2---:R-:W-:-:S04]  /*0570*/  IADD3 R8, PT, PT, R14, R8, R15 ;  /* 0x000000080e087210 */ /* 0x004fc80007ffe00f */
[----:B---3--:R-:W-:-:S05]  /*0580*/  IADD3 R8, PT, PT, R18, R8, R17 ;  /* 0x0000000812087210 */ /* 0x008fca0007ffe011 */
[----:B------:R-:W-:-:S05]  /*0590*/  IMAD.IADD R8, R8, 0x1, R23 ;  /* 0x0000000108087824 */ /* 0x000fca00078e0217 */
[----:B------:R-:W-:Y:S01]  /*05a0*/  LEA R19, R8, R19, 0x2 ;  /* 0x0000001308137211 */ /* 0x000fe200078e10ff */
[----:B------:R-:W-:Y:S06]  /*05b0*/  @P1 BRA `(.L_x_4) ;  /* 0xfffffffc008c1947 */ /* 0x000fec000383ffff */
.L_x_3:
[----:B------:R-:W-:Y:S05]  /*05c0*/  BSYNC.RECONVERGENT B1 ;  /* 0x0000000000017941 */ /* 0x000fea0003800200 */
.L_x_2:
[----:B------:R-:W-:Y:S05]  /*05d0*/  @!P0 BRA `(.L_x_1) ;  /* 0x0000000000b88947 */ /* 0x000fea0003800000 */
[----:B------:R-:W-:Y:S01]  /*05e0*/  ISETP.GE.U32.AND P0, PT, R20, 0x8, PT ;  /* 0x000000081400780c */ /* 0x000fe20003f06070 */
[----:B------:R-:W-:Y:S01]  /*05f0*/  BSSY.RECONVERGENT B1, `(.L_x_5) ;  /* 0x0000013000017945 */ /* 0x000fe20003800200 */
[----:B------:R-:W-:-:S04]  /*0600*/  LOP3.LUT R14, R25, 0x7, RZ, 0xc0, !PT ;  /* 0x00000007190e7812 */ /* 0x000fc800078ec0ff */
[----:B------:R-:W-:-:S07]  /*0610*/  ISETP.NE.AND P1, PT, R14, RZ, PT ;  /* 0x000000ff0e00720c */ /* 0x000fce0003f25270 */
[----:B------:R-:W-:Y:S06]  /*0620*/  @!P0 BRA `(.L_x_6) ;  /* 0x00000000003c8947 */ /* 0x000fec0003800000 */
        /* <DEDUP_REMOVED lines=8> */
[----:B------:R-:W4:Y:S01]  /*06b0*/  LDG.E R15, desc[UR4][R4.64+0x1c] ;  /* 0x00001c04040f7981 */ /* 0x000f22000c1e1900 */
[----:B------:R-:W-:Y:S01]  /*06c0*/  VIADD R7, R7, 0x8 ;  /* 0x0000000807077836 */ /* 0x000fe20000000000 */
[----:B--2---:R-:W-:-:S04]  /*06d0*/  IADD3 R6, PT, PT, R8, R6, R9 ;  /* 0x0000000608067210 */ /* 0x004fc80007ffe009 */
[----:B---3--:R-:W-:-:S04]  /*06e0*/  IADD3 R6, PT, PT, R10, R6, R11 ;  /* 0x000000060a067210 */ /* 0x008fc80007ffe00b */
[----:B----4-:R-:W-:-:S05]  /*06f0*/  IADD3 R6, PT, PT, R12, R6, R13 ;  /* 0x000000060c067210 */ /* 0x010fca0007ffe00d */
[----:B------:R-:W-:-:S04]  /*0700*/  IMAD.IADD R6, R6, 0x1, R15 ;  /* 0x0000000106067824 */ /* 0x000fc800078e020f */
[----:B------:R-:W-:-:S07]  /*0710*/  IMAD R19, R6, 0x4, R19 ;  /* 0x0000000406137824 */ /* 0x000fce00078e0213 */
.L_x_6:
[----:B------:R-:W-:Y:S05]  /*0720*/  BSYNC.RECONVERGENT B1 ;  /* 0x0000000000017941 */ /* 0x000fea0003800200 */
.L_x_5:
        /* <DEDUP_REMOVED lines=10> */
[----:B------:R-:W3:Y:S01]  /*07d0*/  LDG.E R11, desc[UR4][R4.64+0xc] ;  /* 0x00000c04040b7981 */ /* 0x000ee2000c1e1900 */
[----:B------:R-:W-:-:S02]  /*07e0*/  IADD3 R7, PT, PT, R7, 0x4, RZ ;  /* 0x0000000407077810 */ /* 0x000fc40007ffe0ff */
[----:B--2---:R-:W-:-:S05]  /*07f0*/  IADD3 R6, PT, PT, R8, R6, R9 ;  /* 0x0000000608067210 */ /* 0x004fca0007ffe009 */
[----:B---3--:R-:W-:-:S04]  /*0800*/  IMAD.IADD R6, R6, 0x1, R11 ;  /* 0x0000000106067824 */ /* 0x008fc800078e020b */
[----:B------:R-:W-:-:S07]  /*0810*/  IMAD R19, R6, 0x4, R19 ;  /* 0x0000000406137824 */ /* 0x000fce00078e0213 */
.L_x_8:
[----:B------:R-:W-:Y:S05]  /*0820*/  BSYNC.RECONVERGENT B1 ;  /* 0x0000000000017941 */ /* 0x000fea0003800200 */
.L_x_7:
[----:B------:R-:W-:Y:S05]  /*0830*/  @!P1 BRA `(.L_x_1) ;  /* 0x0000000000209947 */ /* 0x000fea0003800000 */
[----:B------:R-:W-:-:S07]  /*0840*/  IMAD.MOV.U32 R6, RZ, RZ, RZ ;  /* 0x000000ffff067224 */ /* 0x000fce00078e00ff */
.L_x_9:
[----:B------:R-:W-:-:S06]  /*0850*/  IMAD.WIDE.U32 R4, R7, 0x4, R2 ;  /* 0x0000000407047825 */ /* 0x000fcc00078e0002 */
[----:B------:R-:W2:Y:S01]  /*0860*/  LDG.E R4, desc[UR4][R4.64] ;  /* 0x0000000404047981 */ /* 0x000ea2000c1e1900 */
[----:B------:R-:W-:Y:S02]  /*0870*/  VIADD R6, R6, 0x1 ;  /* 0x0000000106067836 */ /* 0x000fe40000000000 */
[----:B------:R-:W-:-:S03]  /*0880*/  VIADD R7, R7, 0x1 ;  /* 0x0000000107077836 */ /* 0x000fc60000000000 */
[----:B------:R-:W-:Y:S02]  /*0890*/  ISETP.NE.AND P0, PT, R6, R25, PT ;  /* 0x000000190600720c */ /* 0x000fe40003f05270 */
[----:B--2---:R-:W-:-:S11]  /*08a0*/  LEA R19, R4, R19, 0x2 ;  /* 0x0000001304137211 */ /* 0x004fd600078e10ff */
[----:B------:R-:W-:Y:S05]  /*08b0*/  @P0 BRA `(.L_x_9) ;  /* 0xfffffffc00e40947 */ /* 0x000fea000383ffff */
.L_x_1:
[----:B------:R-:W-:Y:S05]  /*08c0*/  BSYNC.RECONVERGENT B0 ;  /* 0x0000000000007941 */ /* 0x000fea0003800200 */
.L_x_0:
[----:B-----5:R-:W-:Y:S01]  /*08d0*/  ISETP.GE.AND P0, PT, R16, 0x1, PT ;  /* 0x000000011000780c */ /* 0x020fe20003f06270 */
[----:B------:R-:W-:Y:S01]  /*08e0*/  BSSY.RECONVERGENT B2, `(.L_x_10) ;  /* 0x00000e8000027945 */ /* 0x000fe20003800200 */
[C---:B------:R-:W-:Y:S02]  /*08f0*/  VIADD R2, R1.reuse, 0xc8 ;  /* 0x000000c801027836 */ /* 0x040fe40000000000 */
[----:B------:R-:W-:-:S09]  /*0900*/  VIADD R3, R1, 0x190 ;  /* 0x0000019001037836 */ /* 0x000fd20000000000 */
[----:B------:R-:W-:Y:S05]  /*0910*/  @!P0 BRA `(.L_x_11) ;  /* 0x0000000c00908947 */ /* 0x000fea0003800000 */
[C---:B------:R-:W-:Y:S01]  /*0920*/  ISETP.GE.U32.AND P0, PT, R16.reuse, 0x4, PT ;  /* 0x000000041000780c */ /* 0x040fe20003f06070 */
[----:B------:R-:W-:Y:S01]  /*0930*/  BSSY.RECONVERGENT B1, `(.L_x_12) ;  /* 0x00000d1000017945 */ /* 0x000fe20003800200 */
[----:B------:R-:W-:Y:S01]  /*0940*/  LOP3.LUT R18, R16, 0x3, RZ, 0xc0, !PT ;  /* 0x0000000310127812 */ /* 0x000fe200078ec0ff */
[----:B------:R-:W-:-:S10]  /*0950*/  IMAD.MOV.U32 R17, RZ, RZ, RZ ;  /* 0x000000ffff117224 */ /* 0x000fd400078e00ff */
[----:B------:R-:W-:Y:S05]  /*0960*/  @!P0 BRA `(.L_x_13) ;  /* 0x0000000c00348947 */ /* 0x000fea0003800000 */
[----:B------:R-:W-:Y:S01]  /*0970*/  LOP3.LUT R17, R16, 0x7ffffffc, RZ, 0xc0, !PT ;  /* 0x7ffffffc10117812 */ /* 0x000fe200078ec0ff */
[----:B------:R-:W-:Y:S01]  /*0980*/  BSSY.RELIABLE B0, `(.L_x_14) ;  /* 0x00000af000007945 */ /* 0x000fe20003800100 */
[----:B0-----:R-:W-:Y:S02]  /*0990*/  IMAD.MOV.U32 R24, RZ, RZ, RZ ;  /* 0x000000ffff187224 */ /* 0x001fe400078e00ff */
[----:B------:R-:W-:-:S13]  /*09a0*/  ISETP.GT.AND P0, PT, R17, RZ, PT ;  /* 0x000000ff1100720c */ /* 0x000fda0003f04270 */
[----:B------:R-:W-:Y:S05]  /*09b0*/  @!P0 BRA `(.L_x_15) ;  /* 0x0000000800ac8947 */ /* 0x000fea0003800000 */
[----:B------:R-:W-:Y:S01]  /*09c0*/  IADD3 R4, PT, PT, R17, -R24, RZ ;  /* 0x8000001811047210 */ /* 0x000fe20007ffe0ff */
[----:B------:R-:W-:Y:S01]  /*09d0*/  BSSY.RECONVERGENT B3, `(.L_x_16) ;  /* 0x000006d000037945 */ /* 0x000fe20003800200 */
[----:B------:R-:W-:Y:S02]  /*09e0*/  PLOP3.LUT P0, PT, PT, PT, PT, 0x80, 0x8 ;  /* 0x000000000008781c */ /* 0x000fe40003f0f070 */
[----:B------:R-:W-:-:S13]  /*09f0*/  ISETP.GT.AND P1, PT, R4, 0xc, PT ;  /* 0x0000000c0400780c */ /* 0x000fda0003f24270 */
[----:B------:R-:W-:Y:S05]  /*0a00*/  @!P1 BRA `(.L_x_17) ;  /* 0x0000000400a49947 */ /* 0x000fea0003800000 */
[----:B------:R-:W-:Y:S01]  /*0a10*/  PLOP3.LUT P0, PT, PT, PT, PT, 0x8, 0x80 ;  /* 0x000000000080781c */ /* 0x000fe20003f0e170 */
[----:B------:R-:W-:-:S12]  /*0a20*/  VIADD R25, R17, 0xfffffff4 ;  /* 0xfffffff411197836 */ /* 0x000fd80000000000 */
.L_x_18:
[----:B0-----:R-:W0:Y:S01]  /*0a30*/  LDC.64 R20, c[0x0][0x388] ;  /* 0x0000e200ff147b82 */ /* 0x001e220000000a00 */
[----:B------:R-:W-:-:S04]  /*0a40*/  IMAD.SHL.U32 R12, R24, 0x4, RZ ;  /* 0x00000004180c7824 */ /* 0x000fc800078e00ff */
[----:B------:R-:W-:-:S04]  /*0a50*/  IMAD.IADD R15, R12, 0x1, R19 ;  /* 0x000000010c0f7824 */ /* 0x000fc800078e0213 */
[----:B0-----:R-:W-:-:S05]  /*0a60*/  IMAD.WIDE R14, R15, 0x4, R20 ;  /* 0x000000040f0e7825 */ /* 0x001fca00078e0214 */
[----:B------:R-:W2:Y:S04]  /*0a70*/  LDG.E R8, desc[UR4][R14.64] ;  /* 0x000000040e087981 */ /* 0x000ea8000c1e1900 */
[----:B------:R-:W2:Y:S04]  /*0a80*/  LDG.E R9, desc[UR4][R14.64+0x4] ;  /* 0x000004040e097981 */ /* 0x000ea8000c1e1900 */
[----:B------:R-:W2:Y:S04]  /*0a90*/  LDG.E R10, desc[UR4][R14.64+0x8] ;  /* 0x000008040e0a7981 */ /* 0x000ea8000c1e1900 */
[----:B------:R-:W2:Y:S01]  /*0aa0*/  LDG.E R11, desc[UR4][R14.64+0xc] ;  /* 0x00000c040e0b7981 */ /* 0x000ea2000c1e1900 */
[----:B------:R-:W-:-:S03]  /*0ab0*/  IMAD R13, R12, 0x4, R3 ;  /* 0x000000040c0d7824 */ /* 0x000fc600078e0203 */
[----:B------:R-:W3:Y:S04]  /*0ac0*/  LDG.E R4, desc[UR4][R14.64+0x10] ;  /* 0x000010040e047981 */ /* 0x000ee8000c1e1900 */
[----:B------:R-:W3:Y:S04]  /*0ad0*/  LDG.E R5, desc[UR4][R14.64+0x14] ;  /* 0x000014040e057981 */ /* 0x000ee8000c1e1900 */
[----:B------:R-:W3:Y:S04]  /*0ae0*/  LDG.E R6, desc[UR4][R14.64+0x18] ;  /* 0x000018040e067981 */ /* 0x000ee8000c1e1900 */
[----:B------:R-:W3:Y:S04]  /*0af0*/  LDG.E R7, desc[UR4][R14.64+0x1c] ;  /* 0x00001c040e077981 */ /* 0x000ee8000c1e1900 */
[----:B--2---:R0:W-:Y:S04]  /*0b00*/  STL.128 [R13], R8 ;  /* 0x000000080d007387 */ /* 0x0041e80000100c00 */
[----:B0-----:R-:W2:Y:S04]  /*0b10*/  LDG.E R8, desc[UR4][R14.64+0x20] ;  /* 0x000020040e087981 */ /* 0x001ea8000c1e1900 */
[----:B------:R-:W2:Y:S04]  /*0b20*/  LDG.E R9, desc[UR4][R14.64+0x24] ;  /* 0x000024040e097981 */ /* 0x000ea8000c1e1900 */
[----:B------:R-:W2:Y:S04]  /*0b30*/  LDG.E R10, desc[UR4][R14.64+0x28] ;  /* 0x000028040e0a7981 */ /* 0x000ea8000c1e1900 */
[----:B------:R-:W2:Y:S01]  /*0b40*/  LDG.E R11, desc[UR4][R14.64+0x2c] ;  /* 0x00002c040e0b7981 */ /* 0x000ea2000c1e1900 */
[----:B------:R-:W-:-:S03]  /*0b50*/  IADD3 R12, PT, PT, R24, 0x4, RZ ;  /* 0x00000004180c7810 */ /* 0x000fc60007ffe0ff */
[----:B---3--:R0:W-:Y:S02]  /*0b60*/  STL.128 [R13+0x10], R4 ;  /* 0x000010040d007387 */ /* 0x0081e40000100c00 */
[----:B------:R-:W-:-:S04]  /*0b70*/  IMAD.SHL.U32 R12, R12, 0x4, RZ ;  /* 0x000000040c0c7824 */ /* 0x000fc800078e00ff */
[----:B------:R-:W-:Y:S01]  /*0b80*/  IMAD.IADD R23, R12, 0x1, R19 ;  /* 0x000000010c177824 */ /* 0x000fe200078e0213 */
[----:B0-----:R-:W3:Y:S04]  /*0b90*/  LDG.E R4, desc[UR4][R14.64+0x30] ;  /* 0x000030040e047981 */ /* 0x001ee8000c1e1900 */
[----:B------:R-:W3:Y:S04]  /*0ba0*/  LDG.E R5, desc[UR4][R14.64+0x34] ;  /* 0x000034040e057981 */ /* 0x000ee8000c1e1900 */
[----:B------:R-:W3:Y:S04]  /*0bb0*/  LDG.E R6, desc[UR4][R14.64+0x38] ;  /* 0x000038040e067981 */ /* 0x000ee8000c1e1900 */
[----:B------:R0:W3:Y:S02]  /*0bc0*/  LDG.E R7, desc[UR4][R14.64+0x3c] ;  /* 0x00003c040e077981 */ /* 0x0000e4000c1e1900 */
[----:B0-----:R-:W-:-:S02]  /*0bd0*/  IMAD.WIDE R14, R23, 0x4, R20 ;  /* 0x00000004170e7825 */ /* 0x001fc400078e0214 */
[----:B--2---:R0:W-:Y:S04]  /*0be0*/  STL.128 [R13+0x20], R8 ;  /* 0x000020080d007387 */ /* 0x0041e80000100c00 */
[----:B0-----:R-:W2:Y:S04]  /*0bf0*/  LDG.E R8, desc[UR4][R14.64] ;  /* 0x000000040e087981 */ /* 0x001ea8000c1e1900 */
[----:B------:R-:W2:Y:S04]  /*0c00*/  LDG.E R9, desc[UR4][R14.64+0x4] ;  /* 0x000004040e097981 */ /* 0x000ea8000c1e1900 */
[----:B------:R-:W2:Y:S04]  /*0c10*/  LDG.E R10, desc[UR4][R14.64+0x8] ;  /* 0x000008040e0a7981 */ /* 0x000ea8000c1e1900 */
[----:B------:R-:W2:Y:S01]  /*0c20*/  LDG.E R11, desc[UR4][R14.64+0xc] ;  /* 0x00000c040e0b7981 */ /* 0x000ea2000c1e1900 */
[----:B------:R-:W-:-:S03]  /*0c30*/  IMAD R12, R12, 0x4, R3 ;  /* 0x000000040c0c7824 */ /* 0x000fc600078e0203 */
[----:B---3--:R0:W-:Y:S04]  /*0c40*/  STL.128 [R13+0x30], R4 ;  /* 0x000030040d007387 */ /* 0x0081e80000100c00 */
[----:B0-----:R-:W3:Y:S04]  /*0c50*/  LDG.E R4, desc[UR4][R14.64+0x10] ;  /* 0x000010040e047981 */ /* 0x001ee8000c1e1900 */
        /* <DEDUP_REMOVED lines=8> */
[----:B------:R-:W-:-:S03]  /*0ce0*/  VIADD R26, R24, 0x8 ;  /* 0x00000008181a7836 */ /* 0x000fc60000000000 */
[----:B---3--:R0:W-:Y:S02]  /*0cf0*/  STL.128 [R12+0x10], R4 ;  /* 0x000010040c007387 */ /* 0x0081e40000100c00 */
[----:B------:R-:W-:-:S05]  /*0d00*/  SHF.L.U32 R26, R26, 0x2, RZ ;  /* 0x000000021a1a7819 */ /* 0x000fca00000006ff */
[----:B------:R-:W-:-:S04]  /*0d10*/  IMAD.IADD R31, R26, 0x1, R19 ;  /* 0x000000011a1f7824 */ /* 0x000fc800078e0213 */
[----:B------:R-:W-:Y:S01]  /*0d20*/  IMAD.WIDE R30, R31, 0x4, R20 ;  /* 0x000000041f1e7825 */ /* 0x000fe200078e0214 */
[----:B0-----:R-:W3:Y:S04]  /*0d30*/  LDG.E R4, desc[UR4][R14.64+0x30] ;  /* 0x000030040e047981 */ /* 0x001ee8000c1e1900 */
[----:B------:R-:W3:Y:S04]  /*0d40*/  LDG.E R5, desc[UR4][R14.64+0x34] ;  /* 0x000034040e057981 */ /* 0x000ee8000c1e1900 */
[----:B------:R-:W3:Y:S04]  /*0d50*/  LDG.E R6, desc[UR4][R14.64+0x38] ;  /* 0x000038040e067981 */ /* 0x000ee8000c1e1900 */
[----:B------:R-:W3:Y:S04]  /*0d60*/  LDG.E R7, desc[UR4][R14.64+0x3c] ;  /* 0x00003c040e077981 */ /* 0x000ee8000c1e1900 */
[----:B--2---:R0:W-:Y:S01]  /*0d70*/  STL.128 [R12+0x20], R8 ;  /* 0x000020080c007387 */ /* 0x0041e20000100c00 */
[----:B------:R-:W-:-:S02]  /*0d80*/  VIADD R27, R24, 0xc ;  /* 0x0000000c181b7836 */ /* 0x000fc40000000000 */
[----:B------:R-:W-:Y:S01]  /*0d90*/  IMAD R26, R26, 0x4, R3 ;  /* 0x000000041a1a7824 */ /* 0x000fe200078e0203 */
[----:B------:R-:W2:Y:S04]  /*0da0*/  LDG.E R13, desc[UR4][R30.64+0x24] ;  /* 0x000024041e0d7981 */ /* 0x000ea8000c1e1900 */
[----:B------:R-:W2:Y:S04]  /*0db0*/  LDG.E R14, desc[UR4][R30.64+0x28] ;  /* 0x000028041e0e7981 */ /* 0x000ea8000c1e1900 */
[----:B------:R-:W2:Y:S04]  /*0dc0*/  LDG.E R15, desc[UR4][R30.64+0x2c] ;  /* 0x00002c041e0f7981 */ /* 0x000ea8000c1e1900 */
[----:B0-----:R-:W4:Y:S04]  /*0dd0*/  LDG.E R8, desc[UR4][R30.64] ;  /* 0x000000041e087981 */ /* 0x001f28000c1e1900 */
[----:B------:R-:W4:Y:S04]  /*0de0*/  LDG.E R9, desc[UR4][R30.64+0x4] ;  /* 0x000004041e097981 */ /* 0x000f28000c1e1900 */
[----:B------:R-:W4:Y:S04]  /*0df0*/  LDG.E R10, desc[UR4][R30.64+0x8] ;  /* 0x000008041e0a7981 */ /* 0x000f28000c1e1900 */
[----:B------:R-:W4:Y:S01]  /*0e00*/  LDG.E R11, desc[UR4][R30.64+0xc] ;  /* 0x00000c041e0b7981 */ /* 0x000f22000c1e1900 */
[----:B------:R-:W-:-:S03]  /*0e10*/  IMAD.SHL.U32 R27, R27, 0x4, RZ ;  /* 0x000000041b1b7824 */ /* 0x000fc600078e00ff */
[----:B---3--:R0:W-:Y:S02]  /*0e20*/  STL.128 [R12+0x30], R4 ;  /* 0x000030040c007387 */ /* 0x0081e40000100c00 */
[----:B------:R-:W-:Y:S02]  /*0e30*/  IADD3 R33, PT, PT, R27, R19, RZ ;  /* 0x000000131b217210 */ /* 0x000fe40007ffe0ff */
[----:B------:R-:W3:Y:S03]  /*0e40*/  LDG.E R22, desc[UR4][R30.64+0x38] ;  /* 0x000038041e167981 */ /* 0x000ee6000c1e1900 */
[----:B------:R-:W-:Y:S01]  /*0e50*/  IMAD.WIDE R32, R33, 0x4, R20 ;  /* 0x0000000421207825 */ /* 0x000fe200078e0214 */
[----:B------:R-:W3:Y:S04]  /*0e60*/  LDG.E R23, desc[UR4][R30.64+0x3c] ;  /* 0x00003c041e177981 */ /* 0x000ee8000c1e1900 */
[----:B------:R-:W3:Y:S04]  /*0e70*/  LDG.E R20, desc[UR4][R30.64+0x30] ;  /* 0x000030041e147981 */ /* 0x000ee8000c1e1900 */
[----:B0-----:R-:W5:Y:S04]  /*0e80*/  LDG.E R4, desc[UR4][R30.64+0x10] ;  /* 0x000010041e047981 */ /* 0x001f68000c1e1900 */
[----:B------:R-:W5:Y:S04]  /*0e90*/  LDG.E R5, desc[UR4][R30.64+0x14] ;  /* 0x000014041e057981 */ /* 0x000f68000c1e1900 */
[----:B------:R-:W5:Y:S04]  /*0ea0*/  LDG.E R6, desc[UR4][R30.64+0x18] ;  /* 0x000018041e067981 */ /* 0x000f68000c1e1900 */
[----:B------:R-:W5:Y:S04]  /*0eb0*/  LDG.E R7, desc[UR4][R30.64+0x1c] ;  /* 0x00001c041e077981 */ /* 0x000f68000c1e1900 */
[----:B------:R-:W2:Y:S04]  /*0ec0*/  LDG.E R12, desc[UR4][R30.64+0x20] ;  /* 0x000020041e0c7981 */ /* 0x000ea8000c1e1900 */
[----:B------:R-:W3:Y:S04]  /*0ed0*/  LDG.E R21, desc[UR4][R30.64+0x34] ;  /* 0x000034041e157981 */ /* 0x000ee8000c1e1900 */
[----:B----4-:R0:W-:Y:S04]  /*0ee0*/  STL.128 [R26], R8 ;  /* 0x000000081a007387 */ /* 0x0101e80000100c00 */
[----:B0-----:R-:W4:Y:S04]  /*0ef0*/  LDG.E R8, desc[UR4][R32.64] ;  /* 0x0000000420087981 */ /* 0x001f28000c1e1900 */
[----:B------:R-:W4:Y:S04]  /*0f00*/  LDG.E R9, desc[UR4][R32.64+0x4] ;  /* 0x0000040420097981 */ /* 0x000f28000c1e1900 */
[----:B------:R-:W4:Y:S04]  /*0f10*/  LDG.E R10, desc[UR4][R32.64+0x8] ;  /* 0x00000804200a7981 */ /* 0x000f28000c1e1900 */
[----:B------:R-:W4:Y:S01]  /*0f20*/  LDG.E R11, desc[UR4][R32.64+0xc] ;  /* 0x00000c04200b7981 */ /* 0x000f22000c1e1900 */
[----:B------:R-:W-:-:S03]  /*0f30*/  IMAD R27, R27, 0x4, R3 ;  /* 0x000000041b1b7824 */ /* 0x000fc600078e0203 */
[----:B-----5:R0:W-:Y:S04]  /*0f40*/  STL.128 [R26+0x10], R4 ;  /* 0x000010041a007387 */ /* 0x0201e80000100c00 */
[----:B--2---:R1:W-:Y:S04]  /*0f50*/  STL.128 [R26+0x20], R12 ;  /* 0x0000200c1a007387 */ /* 0x0043e80000100c00 */
[----:B---3--:R-:W-:Y:S04]  /*0f60*/  STL.128 [R26+0x30], R20 ;  /* 0x000030141a007387 */ /* 0x008fe80000100c00 */
[----:B0-----:R-:W2:Y:S04]  /*0f70*/  LDG.E R4, desc[UR4][R32.64+0x10] ;  /* 0x0000100420047981 */ /* 0x001ea8000c1e1900 */
[----:B------:R-:W2:Y:S04]  /*0f80*/  LDG.E R5, desc[UR4][R32.64+0x14] ;  /* 0x0000140420057981 */ /* 0x000ea8000c1e1900 */
[----:B------:R-:W2:Y:S04]  /*0f90*/  LDG.E R6, desc[UR4][R32.64+0x18] ;  /* 0x0000180420067981 */ /* 0x000ea8000c1e1900 */
[----:B------:R-:W2:Y:S04]  /*0fa0*/  LDG.E R7, desc[UR4][R32.64+0x1c] ;  /* 0x00001c0420077981 */ /* 0x000ea8000c1e1900 */
[----:B-1----:R-:W3:Y:S04]  /*0fb0*/  LDG.E R12, desc[UR4][R32.64+0x30] ;  /* 0x00003004200c7981 */ /* 0x002ee8000c1e1900 */
[----:B------:R-:W3:Y:S04]  /*0fc0*/  LDG.E R13, desc[UR4][R32.64+0x34] ;  /* 0x00003404200d7981 */ /* 0x000ee8000c1e1900 */
[----:B------:R-:W3:Y:S04]  /*0fd0*/  LDG.E R14, desc[UR4][R32.64+0x38] ;  /* 0x00003804200e7981 */ /* 0x000ee8000c1e1900 */
[----:B------:R-:W3:Y:S04]  /*0fe0*/  LDG.E R15, desc[UR4][R32.64+0x3c] ;  /* 0x00003c04200f7981 */ /* 0x000ee8000c1e1900 */
[----:B----4-:R0:W-:Y:S04]  /*0ff0*/  STL.128 [R27], R8 ;  /* 0x000000081b007387 */ /* 0x0101e80000100c00 */
[----:B0-----:R-:W4:Y:S04]  /*1000*/  LDG.E R8, desc[UR4][R32.64+0x20] ;  /* 0x0000200420087981 */ /* 0x001f28000c1e1900 */
[----:B------:R-:W4:Y:S04]  /*1010*/  LDG.E R9, desc[UR4][R32.64+0x24] ;  /* 0x0000240420097981 */ /* 0x000f28000c1e1900 */
[----:B------:R-:W4:Y:S04]  /*1020*/  LDG.E R10, desc[UR4][R32.64+0x28] ;  /* 0x00002804200a7981 */ /* 0x000f28000c1e1900 */
[----:B------:R-:W4:Y:S01]  /*1030*/  LDG.E R11, desc[UR4][R32.64+0x2c] ;  /* 0x00002c04200b7981 */ /* 0x000f22000c1e1900 */
[----:B------:R-:W-:-:S03]  /*1040*/  VIADD R24, R24, 0x10 ;  /* 0x0000001018187836 */ /* 0x000fc60000000000 */
[----:B--2---:R0:W-:Y:S02]  /*1050*/  STL.128 [R27+0x10], R4 ;  /* 0x000010041b007387 */ /* 0x0041e40000100c00 */
[----:B------:R-:W-:Y:S02]  /*1060*/  ISETP.GE.AND P1, PT, R24, R25, PT ;  /* 0x000000191800720c */ /* 0x000fe40003f26270 */
[----:B---3--:R0:W-:Y:S04]  /*1070*/  STL.128 [R27+0x30], R12 ;  /* 0x0000300c1b007387 */ /* 0x0081e80000100c00 */
[----:B----4-:R0:W-:Y:S07]  /*1080*/  STL.128 [R27+0x20], R8 ;  /* 0x000020081b007387 */ /* 0x0101ee0000100c00 */
[----:B------:R-:W-:Y:S05]  /*1090*/  @!P1 BRA `(.L_x_18) ;  /* 0xfffffff800649947 */ /* 0x000fea000383ffff */
.L_x_17:
[----:B------:R-:W-:Y:S05]  /*10a0*/  BSYNC.RECONVERGENT B3 ;  /* 0x0000000000037941 */ /* 0x000fea0003800200 */
.L_x_16:
[----:B0-----:R-:W-:Y:S01]  /*10b0*/  IMAD.IADD R4, R17, 0x1, -R24 ;  /* 0x0000000111047824 */ /* 0x001fe200078e0a18 */
[----:B------:R-:W-:Y:S04]  /*10c0*/  BSSY.RECONVERGENT B3, `(.L_x_19) ;  /* 0x0000037000037945 */ /* 0x000fe80003800200 */
[----:B------:R-:W-:-:S13]  /*10d0*/  ISETP.GT.AND P1, PT, R4, 0x4, PT ;  /* 0x000000040400780c */ /* 0x000fda0003f24270 */
[----:B------:R-:W-:Y:S05]  /*10e0*/  @!P1 BRA `(.L_x_20) ;  /* 0x0000000000d09947 */ /* 0x000fea0003800000 */
[----:B------:R-:W0:Y:S01]  /*10f0*/  LDC.64 R30, c[0x0][0x388] ;  /* 0x0000e200ff1e7b82 */ /* 0x000e220000000a00 */
[----:B------:R-:W-:-:S05]  /*1100*/  IMAD.SHL.U32 R26, R24, 0x4, RZ ;  /* 0x00000004181a7824 */ /* 0x000fca00078e00ff */
[----:B------:R-:W-:-:S05]  /*1110*/  IADD3 R33, PT, PT, R26, R19, RZ ;  /* 0x000000131a217210 */ /* 0x000fca0007ffe0ff */
[----:B0-----:R-:W-:-:S05]  /*1120*/  IMAD.WIDE R32, R33, 0x4, R30 ;  /* 0x0000000421207825 */ /* 0x001fca00078e021e */
[----:B------:R-:W2:Y:S04]  /*1130*/  LDG.E R8, desc[UR4][R32.64] ;  /* 0x0000000420087981 */ /* 0x000ea8000c1e1900 */
[----:B------:R-:W2:Y:S04]  /*1140*/  LDG.E R9, desc[UR4][R32.64+0x4] ;  /* 0x0000040420097981 */ /* 0x000ea8000c1e1900 */
[----:B------:R-:W2:Y:S04]  /*1150*/  LDG.E R10, desc[UR4][R32.64+0x8] ;  /* 0x00000804200a7981 */ /* 0x000ea8000c1e1900 */
[----:B------:R-:W2:Y:S01]  /*1160*/  LDG.E R11, desc[UR4][R32.64+0xc] ;  /* 0x00000c04200b7981 */ /* 0x000ea2000c1e1900 */
[----:B------:R-:W-:-:S02]  /*1170*/  VIADD R25, R24, 0x4 ;  /* 0x0000000418197836 */ /* 0x000fc40000000000 */
[----:B------:R-:W-:Y:S01]  /*1180*/  IMAD R26, R26, 0x4, R3 ;  /* 0x000000041a1a7824 */ /* 0x000fe200078e0203 */
[----:B------:R-:W3:Y:S01]  /*1190*/  LDG.E R4, desc[UR4][R32.64+0x10] ;  /* 0x0000100420047981 */ /* 0x000ee2000c1e1900 */
[----:B------:R-:W-:-:S03]  /*11a0*/  IMAD.SHL.U32 R25, R25, 0x4, RZ ;  /* 0x0000000419197824 */ /* 0x000fc600078e00ff */
[----:B------:R-:W3:Y:S01]  /*11b0*/  LDG.E R5, desc[UR4][R32.64+0x14] ;  /* 0x0000140420057981 */ /* 0x000ee2000c1e1900 */
[----:B------:R-:W-:-:S03]  /*11c0*/  IMAD.IADD R21, R25, 0x1, R19 ;  /* 0x0000000119157824 */ /* 0x000fc600078e0213 */
[----:B------:R-:W3:Y:S01]  /*11d0*/  LDG.E R6, desc[UR4][R32.64+0x18] ;  /* 0x0000180420067981 */ /* 0x000ee2000c1e1900 */
[----:B------:R-:W-:-:S03]  /*11e0*/  IMAD.WIDE R30, R21, 0x4, R30 ;  /* 0x00000004151e7825 */ /* 0x000fc600078e021e */
[----:B------:R-:W3:Y:S04]  /*11f0*/  LDG.E R7, desc[UR4][R32.64+0x1c] ;  /* 0x00001c0420077981 */ /* 0x000ee8000c1e1900 */
[----:B------:R-:W4:Y:S04]  /*1200*/  LDG.E R12, desc[UR4][R32.64+0x20] ;  /* 0x00002004200c7981 */ /* 0x000f28000c1e1900 */
[----:B------:R-:W4:Y:S04]  /*1210*/  LDG.E R13, desc[UR4][R32.64+0x24] ;  /* 0x00002404200d7981 */ /* 0x000f28000c1e1900 */
[----:B------:R-:W4:Y:S04]  /*1220*/  LDG.E R14, desc[UR4][R32.64+0x28] ;  /* 0x00002804200e7981 */ /* 0x000f28000c1e1900 */
[----:B------:R-:W4:Y:S04]  /*1230*/  LDG.E R15, desc[UR4][R32.64+0x2c] ;  /* 0x00002c04200f7981 */ /* 0x000f28000c1e1900 */
[----:B------:R-:W5:Y:S04]  /*1240*/  LDG.E R20, desc[UR4][R32.64+0x30] ;  /* 0x0000300420147981 */ /* 0x000f68000c1e1900 */
[----:B------:R-:W5:Y:S04]  /*1250*/  LDG.E R21, desc[UR4][R32.64+0x34] ;  /* 0x0000340420157981 */ /* 0x000f68000c1e1900 */
[----:B------:R-:W5:Y:S04]  /*1260*/  LDG.E R22, desc[UR4][R32.64+0x38] ;  /* 0x0000380420167981 */ /* 0x000f68000c1e1900 */
[----:B------:R-:W5:Y:S04]  /*1270*/  LDG.E R23, desc[UR4][R32.64+0x3c] ;  /* 0x00003c0420177981 */ /* 0x000f68000c1e1900 */
[----:B--2---:R0:W-:Y:S04]  /*1280*/  STL.128 [R26], R8 ;  /* 0x000000081a007387 */ /* 0x0041e80000100c00 */
[----:B0-----:R-:W2:Y:S04]  /*1290*/  LDG.E R8, desc[UR4][R30.64] ;  /* 0x000000041e087981 */ /* 0x001ea8000c1e1900 */
[----:B------:R-:W2:Y:S04]  /*12a0*/  LDG.E R9, desc[UR4][R30.64+0x4] ;  /* 0x000004041e097981 */ /* 0x000ea8000c1e1900 */
[----:B------:R-:W2:Y:S04]  /*12b0*/  LDG.E R10, desc[UR4][R30.64+0x8] ;  /* 0x000008041e0a7981 */ /* 0x000ea8000c1e1900 */
[----:B------:R-:W2:Y:S01]  /*12c0*/  LDG.E R11, desc[UR4][R30.64+0xc] ;  /* 0x00000c041e0b7981 */ /* 0x000ea2000c1e1900 */
[----:B------:R-:W-:-:S03]  /*12d0*/  LEA R25, R25, R3, 0x2 ;  /* 0x0000000319197211 */ /* 0x000fc600078e10ff */
[----:B---3--:R0:W-:Y:S04]  /*12e0*/  STL.128 [R26+0x10], R4 ;  /* 0x000010041a007387 */ /* 0x0081e80000100c00 */
[----:B----4-:R1:W-:Y:S04]  /*12f0*/  STL.128 [R26+0x20], R12 ;  /* 0x0000200c1a007387 */ /* 0x0103e80000100c00 */
[----:B-----5:R-:W-:Y:S04]  /*1300*/  STL.128 [R26+0x30], R20 ;  /* 0x000030141a007387 */ /* 0x020fe80000100c00 */
[----:B0-----:R-:W3:Y:S04]  /*1310*/  LDG.E R4, desc[UR4][R30.64+0x10] ;  /* 0x000010041e047981 */ /* 0x001ee8000c1e1900 */
[----:B------:R-:W3:Y:S04]  /*1320*/  LDG.E R5, desc[UR4][R30.64+0x14] ;  /* 0x000014041e057981 */ /* 0x000ee8000c1e1900 */
[----:B------:R-:W3:Y:S04]  /*1330*/  LDG.E R6, desc[UR4][R30.64+0x18] ;  /* 0x000018041e067981 */ /* 0x000ee8000c1e1900 */
[----:B------:R-:W3:Y:S04]  /*1340*/  LDG.E R7, desc[UR4][R30.64+0x1c] ;  /* 0x00001c041e077981 */ /* 0x000ee8000c1e1900 */
[----:B-1----:R-:W4:Y:S04]  /*1350*/  LDG.E R12, desc[UR4][R30.64+0x30] ;  /* 0x000030041e0c7981 */ /* 0x002f28000c1e1900 */
[----:B------:R-:W4:Y:S04]  /*1360*/  LDG.E R13, desc[UR4][R30.64+0x34] ;  /* 0x000034041e0d7981 */ /* 0x000f28000c1e1900 */
[----:B------:R-:W4:Y:S04]  /*1370*/  LDG.E R14, desc[UR4][R30.64+0x38] ;  /* 0x000038041e0e7981 */ /* 0x000f28000c1e1900 */
[----:B------:R-:W4:Y:S04]  /*1380*/  LDG.E R15, desc[UR4][R30.64+0x3c] ;  /* 0x00003c041e0f7981 */ /* 0x000f28000c1e1900 */
[----:B--2---:R0:W-:Y:S04]  /*1390*/  STL.128 [R25], R8 ;  /* 0x0000000819007387 */ /* 0x0041e80000100c00 */
[----:B0-----:R-:W2:Y:S04]  /*13a0*/  LDG.E R8, desc[UR4][R30.64+0x20] ;  /* 0x000020041e087981 */ /* 0x001ea8000c1e1900 */
[----:B------:R-:W2:Y:S04]  /*13b0*/  LDG.E R9, desc[UR4][R30.64+0x24] ;  /* 0x000024041e097981 */ /* 0x000ea8000c1e1900 */
[----:B------:R-:W2:Y:S04]  /*13c0*/  LDG.E R10, desc[UR4][R30.64+0x28] ;  /* 0x000028041e0a7981 */ /* 0x000ea8000c1e1900 */
[----:B------:R-:W2:Y:S04]  /*13d0*/  LDG.E R11, desc[UR4][R30.64+0x2c] ;  /* 0x00002c041e0b7981 */ /* 0x000ea8000c1e1900 */
[----:B---3--:R0:W-:Y:S04]  /*13e0*/  STL.128 [R25+0x10], R4 ;  /* 0x0000100419007387 */ /* 0x0081e80000100c00 */
[----:B----4-:R0:W-:Y:S01]  /*13f0*/  STL.128 [R25+0x30], R12 ;  /* 0x0000300c19007387 */ /* 0x0101e20000100c00 */
[----:B------:R-:W-:Y:S01]  /*1400*/  PLOP3.LUT P0, PT, PT, PT, PT, 0x8, 0x80 ;  /* 0x000000000080781c */ /* 0x000fe20003f0e170 */
[----:B------:R-:W-:-:S02]  /*1410*/  VIADD R24, R24, 0x8 ;  /* 0x0000000818187836 */ /* 0x000fc40000000000 */
[----:B--2---:R0:W-:Y:S10]  /*1420*/  STL.128 [R25+0x20], R8 ;  /* 0x0000200819007387 */ /* 0x0041f40000100c00 */
.L_x_20:
[----:B------:R-:W-:Y:S05]  /*1430*/  BSYNC.RECONVERGENT B3 ;  /* 0x0000000000037941 */ /* 0x000fea0003800200 */
.L_x_19:
[----:B------:R-:W-:-:S13]  /*1440*/  ISETP.NE.OR P0, PT, R24, R17, P0 ;  /* 0x000000111800720c */ /* 0x000fda0000705670 */
[----:B------:R-:W-:Y:S05]  /*1450*/  @!P0 BREAK.RELIABLE B0 ;  /* 0x0000000000008942 */ /* 0x000fea0003800100 */
[----:B------:R-:W-:Y:S05]  /*1460*/  @!P0 BRA `(.L_x_13) ;  /* 0x0000000000748947 */ /* 0x000fea0003800000 */
.L_x_15:
[----:B------:R-:W-:Y:S05]  /*1470*/  BSYNC.RELIABLE B0 ;  /* 0x0000000000007941 */ /* 0x000fea0003800100 */
.L_x_14:
[----:B-1----:R-:W1:Y:S01]  /*1480*/  LDC.64 R22, c[0x0][0x388] ;  /* 0x0000e200ff167b82 */ /* 0x002e620000000a00 */
[----:B------:R-:W-:-:S04]  /*1490*/  IMAD.SHL.U32 R20, R24, 0x4, RZ ;  /* 0x0000000418147824 */ /* 0x000fc800078e00ff */
[----:B0-----:R-:W-:-:S04]  /*14a0*/  IMAD.IADD R5, R20, 0x1, R19 ;  /* 0x0000000114057824 */ /* 0x001fc800078e0213 */
[----:B-1----:R-:W-:-:S05]  /*14b0*/  IMAD.WIDE R22, R5, 0x4, R22 ;  /* 0x0000000405167825 */ /* 0x002fca00078e0216 */
        /* <DEDUP_REMOVED lines=13> */
[----:B--2---:R0:W-:Y:S04]  /*1590*/  STL.128 [R20], R8 ;  /* 0x0000000814007387 */ /* 0x0041e80000100c00 */
[----:B0-----:R-:W2:Y:S04]  /*15a0*/  LDG.E R8, desc[UR4][R22.64+0x20] ;  /* 0x0000200416087981 */ /* 0x001ea8000c1e1900 */
[----:B------:R-:W2:Y:S04]  /*15b0*/  LDG.E R9, desc[UR4][R22.64+0x24] ;  /* 0x0000240416097981 */ /* 0x000ea8000c1e1900 */
[----:B------:R-:W2:Y:S04]  /*15c0*/  LDG.E R10, desc[UR4][R22.64+0x28] ;  /* 0x00002804160a7981 */ /* 0x000ea8000c1e1900 */
[----:B------:R-:W2:Y:S01]  /*15d0*/  LDG.E R11, desc[UR4][R22.64+0x2c] ;  /* 0x00002c04160b7981 */ /* 0x000ea2000c1e1900 */
[----:B------:R-:W-:-:S03]  /*15e0*/  IADD3 R24, PT, PT, R24, 0x4, RZ ;  /* 0x0000000418187810 */ /* 0x000fc60007ffe0ff */
[----:B---3--:R1:W-:Y:S04]  /*15f0*/  STL.128 [R20+0x10], R4 ;  /* 0x0000100414007387 */ /* 0x0083e80000100c00 */
[----:B----4-:R1:W-:Y:S01]  /*1600*/  STL.128 [R20+0x30], R12 ;  /* 0x0000300c14007387 */ /* 0x0103e20000100c00 */
[----:B------:R-:W-:-:S03]  /*1610*/  ISETP.NE.AND P0, PT, R24, R17, PT ;  /* 0x000000111800720c */ /* 0x000fc60003f05270 */
[----:B--2---:R1:W-:Y:S10]  /*1620*/  STL.128 [R20+0x20], R8 ;  /* 0x0000200814007387 */ /* 0x0043f40000100c00 */
[----:B------:R-:W-:Y:S05]  /*1630*/  @P0 BRA `(.L_x_14) ;  /* 0xfffffffc00900947 */ /* 0x000fea000383ffff */
.L_x_13:
[----:B------:R-:W-:Y:S05]  /*1640*/  BSYNC.RECONVERGENT B1 ;  /* 0x0000000000017941 */ /* 0x000fea0003800200 */
.L_x_12:
[----:B------:R-:W-:-:S13]  /*1650*/  ISETP.NE.AND P0, PT, R18, RZ, PT ;  /* 0x000000ff1200720c */ /* 0x000fda0003f05270 */
[----:B------:R-:W-:Y:S05]  /*1660*/  @!P0 BRA `(.L_x_11) ;  /* 0x00000000003c8947 */ /* 0x000fea0003800000 */
[----:B01----:R-:W-:-:S07]  /*1670*/  IMAD.MOV.U32 R11, RZ, RZ, RZ ;  /* 0x000000ffff0b7224 */ /* 0x003fce00078e00ff */
.L_x_21:
[----:B------:R-:W0:Y:S01]  /*1680*/  LDC.64 R8, c[0x0][0x388] ;  /* 0x0000e200ff087b82 */ /* 0x000e220000000a00 */
[----:B--2---:R-:W-:-:S04]  /*1690*/  IMAD.SHL.U32 R10, R17, 0x4, RZ ;  /* 0x00000004110a7824 */ /* 0x004fc800078e00ff */
[----:B------:R-:W-:-:S04]  /*16a0*/  IMAD.IADD R5, R10, 0x1, R19 ;  /* 0x000000010a057824 */ /* 0x000fc800078e0213 */
[----:B0-----:R-:W-:-:S05]  /*16b0*/  IMAD.WIDE R8, R5, 0x4, R8 ;  /* 0x0000000405087825 */ /* 0x001fca00078e0208 */
[----:B------:R-:W2:Y:S04]  /*16c0*/  LDG.E R4, desc[UR4][R8.64] ;  /* 0x0000000408047981 */ /* 0x000ea8000c1e1900 */
[----:B------:R-:W2:Y:S04]  /*16d0*/  LDG.E R5, desc[UR4][R8.64+0x4] ;  /* 0x0000040408057981 */ /* 0x000ea8000c1e1900 */
[----:B------:R-:W2:Y:S04]  /*16e0*/  LDG.E R6, desc[UR4][R8.64+0x8] ;  /* 0x0000080408067981 */ /* 0x000ea8000c1e1900 */
[----:B------:R-:W2:Y:S01]  /*16f0*/  LDG.E R7, desc[UR4][R8.64+0xc] ;  /* 0x00000c0408077981 */ /* 0x000ea2000c1e1900 */
[----:B------:R-:W-:Y:S01]  /*1700*/  IMAD R10, R10, 0x4, R3 ;  /* 0x000000040a0a7824 */ /* 0x000fe200078e0203 */
[----:B------:R-:W-:Y:S01]  /*1710*/  IADD3 R11, PT, PT, R11, 0x1, RZ ;  /* 0x000000010b0b7810 */ /* 0x000fe20007ffe0ff */
[----:B------:R-:W-:-:S03]  /*1720*/  VIADD R17, R17, 0x1 ;  /* 0x0000000111117836 */ /* 0x000fc60000000000 */
[----:B------:R-:W-:Y:S01]  /*1730*/  ISETP.NE.AND P0, PT, R11, R18, PT ;  /* 0x000000120b00720c */ /* 0x000fe20003f05270 */
[----:B--2---:R2:W-:-:S12]  /*1740*/  STL.128 [R10], R4 ;  /* 0x000000040a007387 */ /* 0x0045d80000100c00 */
[----:B------:R-:W-:Y:S05]  /*1750*/  @P0 BRA `(.L_x_21) ;  /* 0xfffffffc00c80947 */ /* 0x000fea000383ffff */
.L_x_11:
[----:B------:R-:W-:Y:S05]  /*1760*/  BSYNC.RECONVERGENT B2 ;  /* 0x0000000000027941 */ /* 0x000fea0003800200 */
.L_x_10:
[----:B------:R-:W-:Y:S05]  /*1770*/  WARPSYNC.ALL ;  /* 0x0000000000007948 */ /* 0x000fea0003800000 */
[----:B012---:R-:W-:Y:S02]  /*1780*/  IMAD.MOV.U32 R4, RZ, RZ, 0x1 ;  /* 0x00000001ff047424 */ /* 0x007fe400078e00ff */
[----:B------:R-:W-:Y:S02]  /*1790*/  HFMA2 R7, -RZ, RZ, 0, 5.9604644775390625e-08 ;  /* 0x00000001ff077431 */ /* 0x000fe400000001ff */
[----:B------:R-:W-:Y:S01]  /*17a0*/  IMAD.MOV.U32 R5, RZ, RZ, 0x1 ;  /* 0x00000001ff057424 */ /* 0x000fe200078e00ff */
[----:B------:R-:W-:Y:S01]  /*17b0*/  BSSY.RECONVERGENT B0, `(.L_x_22) ;  /* 0x00000f2000007945 */ /* 0x000fe20003800200 */
[----:B------:R-:W-:Y:S01]  /*17c0*/  IMAD.MOV.U32 R6, RZ, RZ, 0x1 ;  /* 0x00000001ff067424 */ /* 0x000fe200078e00ff */
[----:B------:R-:W-:Y:S01]  /*17d0*/  STL [R1+0x128], R4 ;  /* 0x0001280401007387 */ /* 0x000fe20000100800 */
[----:B------:R-:W-:-:S03]  /*17e0*/  PRMT R12, RZ, 0x7610, R12 ;  /* 0x00007610ff0c7816 */ /* 0x000fc6000000000c */
[----:B------:R-:W-:Y:S04]  /*17f0*/  STL.64 [R1+0xc8], R4 ;  /* 0x0000c80401007387 */ /* 0x000fe80000100a00 */
[----:B------:R-:W-:Y:S04]  /*1800*/  STL.64 [R1+0x120], R4 ;  /* 0x0001200401007387 */ /* 0x000fe80000100a00 */
[----:B------:R-:W-:Y:S04]  /*1810*/  STL.128 [R1+0xd0], R4 ;  /* 0x0000d00401007387 */ /* 0x000fe80000100c00 */
[----:B------:R-:W-:Y:S04]  /*1820*/  STL.128 [R1+0xe0], R4 ;  /* 0x0000e00401007387 */ /* 0x000fe80000100c00 */
[----:B------:R-:W-:Y:S04]  /*1830*/  STL.128 [R1+0xf0], R4 ;  /* 0x0000f00401007387 */ /* 0x000fe80000100c00 */
[----:B------:R-:W-:Y:S04]  /*1840*/  STL.128 [R1+0x100], R4 ;  /* 0x0001000401007387 */ /* 0x000fe80000100c00 */
[----:B------:R0:W-:Y:S02]  /*1850*/  STL.128 [R1+0x110], R4 ;  /* 0x0001100401007387 */ /* 0x0001e40000100c00 */
[----:B0-----:R-:W-:-:S07]  /*1860*/  IMAD.MOV.U32 R6, RZ, RZ, RZ ;  /* 0x000000ffff067224 */ /* 0x001fce00078e00ff */
.L_x_41:
[----:B------:R-:W-:Y:S01]  /*1870*/  LOP3.LUT P0, RZ, R12, 0xff, RZ, 0xc0, !PT ;  /* 0x000000ff0cff7812 */ /* 0x000fe2000780c0ff */
[----:B------:R-:W-:-:S12]  /*1880*/  BSSY.RECONVERGENT B1, `(.L_x_23) ;  /* 0x000000f000017945 */ /* 0x000fd80003800200 */
[----:B0-----:R-:W-:Y:S05]  /*1890*/  @!P0 BRA `(.L_x_24) ;  /* 0x0000000000348947 */ /* 0x001fea0003800000 */
.L_x_25:
[----:B------:R-:W-:-:S06]  /*18a0*/  IMAD R4, R6, 0x4, R1 ;  /* 0x0000000406047824 */ /* 0x000fcc00078e0201 */
[----:B0-----:R-:W2:Y:S02]  /*18b0*/  LDL.64 R4, [R4+-0x8] ;  /* 0xfffff80004047983 */ /* 0x001ea40000100a00 */
[----:B--2---:R-:W-:-:S04]  /*18c0*/  IMAD R8, R4, 0x5, R5 ;  /* 0x0000000504087824 */ /* 0x004fc800078e0205 */
[----:B------:R-:W-:-:S05]  /*18d0*/  IMAD R8, R8, 0x4, R1 ;  /* 0x0000000408087824 */ /* 0x000fca00078e0201 */
[----:B------:R-:W2:Y:S01]  /*18e0*/  LDL R5, [R8+0xc8] ;  /* 0x0000c80008057983 */ /* 0x000ea20000100800 */
[----:B------:R-:W-:Y:S01]  /*18f0*/  MOV R7, 0xffffffff ;  /* 0xffffffff00077802 */ /* 0x000fe20000000f00 */
[----:B------:R-:W-:-:S04]  /*1900*/  VIADD R6, R6, 0xfffffffe ;  /* 0xfffffffe06067836 */ /* 0x000fc80000000000 */
[----:B------:R0:W-:Y:S01]  /*1910*/  STL [R8+0x12c], R7 ;  /* 0x00012c0708007387 */ /* 0x0001e20000100800 */
[C---:B--2---:R-:W-:Y:S01]  /*1920*/  ISETP.NE.AND P0, PT, R5.reuse, 0x5, PT ;  /* 0x000000050500780c */ /* 0x044fe20003f05270 */
[----:B------:R-:W-:-:S05]  /*1930*/  VIADD R5, R5, 0x1 ;  /* 0x0000000105057836 */ /* 0x000fca0000000000 */
[----:B------:R-:W-:-:S05]  /*1940*/  SEL R5, R5, 0x1, P0 ;  /* 0x0000000105057807 */ /* 0x000fca0000000000 */
[----:B------:R0:W-:Y:S02]  /*1950*/  STL [R8+0xc8], R5 ;  /* 0x0000c80508007387 */ /* 0x0001e40000100800 */
[----:B------:R-:W-:Y:S05]  /*1960*/  @!P0 BRA `(.L_x_25) ;  /* 0xfffffffc00cc8947 */ /* 0x000fea000383ffff */
.L_x_24:
[----:B------:R-:W-:Y:S05]  /*1970*/  BSYNC.RECONVERGENT B1 ;  /* 0x0000000000017941 */ /* 0x000fea0003800200 */
.L_x_23:
[----:B------:R-:W2:Y:S01]  /*1980*/  LDL R4, [R1+0x12c] ;  /* 0x00012c0001047983 */ /* 0x000ea20000100800 */
[----:B------:R-:W-:Y:S01]  /*1990*/  BSSY.RECONVERGENT B1, `(.L_x_26) ;  /* 0x000005f000017945 */ /* 0x000fe20003800200 */
[----:B--2---:R-:W-:Y:S02]  /*19a0*/  ISETP.NE.AND P0, PT, R4, -0x1, PT ;  /* 0xffffffff0400780c */ /* 0x004fe40003f05270 */
[----:B0-----:R-:W-:-:S11]  /*19b0*/  CS2R R4, SRZ ;  /* 0x0000000000047805 */ /* 0x001fd6000001ff00 */
[----:B------:R-:W-:Y:S05]  /*19c0*/  @!P0 BRA `(.L_x_27) ;  /* 0x00000004006c8947 */ /* 0x000fea0003800000 */
[----:B------:R-:W2:Y:S01]  /*19d0*/  LDL.128 R8, [R1+0x130] ;  /* 0x0001300001087983 */ /* 0x000ea20000100c00 */
[----:B------:R-:W-:Y:S01]  /*19e0*/  IMAD.MOV.U32 R5, RZ, RZ, 0x1 ;  /* 0x00000001ff057424 */ /* 0x000fe200078e00ff */
[----:B--2---:R-:W-:-:S13]  /*19f0*/  ISETP.NE.AND P0, PT, R8, -0x1, PT ;  /* 0xffffffff0800780c */ /* 0x004fda0003f05270 */
[----:B------:R-:W-:Y:S05]  /*1a00*/  @!P0 BRA `(.L_x_27) ;  /* 0x00000004005c8947 */ /* 0x000fea0003800000 */
[----:B------:R-:W-:Y:S01]  /*1a10*/  ISETP.NE.AND P0, PT, R9, -0x1, PT ;  /* 0xffffffff0900780c */ /* 0x000fe20003f05270 */
[----:B------:R-:W-:Y:S02]  /*1a20*/  IMAD.MOV.U32 R5, RZ, RZ, 0x2 ;  /* 0x00000002ff057424 */ /* 0x000fe400078e00ff */
[----:B------:R-:W-:-:S10]  /*1a30*/  IMAD.MOV.U32 R4, RZ, RZ, RZ ;  /* 0x000000ffff047224 */ /* 0x000fd400078e00ff */
[----:B------:R-:W-:Y:S05]  /*1a40*/  @!P0 BRA `(.L_x_27) ;  /* 0x00000004004c8947 */ /* 0x000fea0003800000 */
[----:B------:R-:W-:Y:S01]  /*1a50*/  ISETP.NE.AND P0, PT, R10, -0x1, PT ;  /* 0xffffffff0a00780c */ /* 0x000fe20003f05270 */
[----:B------:R-:W-:Y:S02]  /*1a60*/  HFMA2 R5, -RZ, RZ, 0, 1.78813934326171875e-07 ;  /* 0x00000003ff057431 */ /* 0x000fe400000001ff */
[----:B------:R-:W-:-:S10]  /*1a70*/  IMAD.MOV.U32 R4, RZ, RZ, RZ ;  /* 0x000000ffff047224 */ /* 0x000fd400078e00ff */
[----:B------:R-:W-:Y:S05]  /*1a80*/  @!P0 BRA `(.L_x_27) ;  /* 0x00000004003c8947 */ /* 0x000fea0003800000 */
[----:B------:R-:W-:Y:S01]  /*1a90*/  ISETP.NE.AND P0, PT, R11, -0x1, PT ;  /* 0xffffffff0b00780c */ /* 0x000fe20003f05270 */
[----:B------:R-:W-:Y:S02]  /*1aa0*/  IMAD.MOV.U32 R5, RZ, RZ, 0x4 ;  /* 0x00000004ff057424 */ /* 0x000fe400078e00ff */
[----:B------:R-:W-:-:S10]  /*1ab0*/  IMAD.MOV.U32 R4, RZ, RZ, RZ ;  /* 0x000000ffff047224 */ /* 0x000fd400078e00ff */
[----:B------:R-:W-:Y:S05]  /*1ac0*/  @!P0 BRA `(.L_x_27) ;  /* 0x00000004002c8947 */ /* 0x000fea0003800000 */
[----:B------:R-:W2:Y:S01]  /*1ad0*/  LDL.128 R8, [R1+0x140] ;  /* 0x0001400001087983 */ /* 0x000ea20000100c00 */
[----:B------:R-:W-:Y:S01]  /*1ae0*/  IMAD.MOV.U32 R4, RZ, RZ, 0x1 ;  /* 0x00000001ff047424 */ /* 0x000fe200078e00ff */
[----:B------:R-:W-:Y:S02]  /*1af0*/  MOV R5, RZ ;  /* 0x000000ff00057202 */ /* 0x000fe40000000f00 */
[----:B--2---:R-:W-:-:S13]  /*1b00*/  ISETP.NE.AND P0, PT, R8, -0x1, PT ;  /* 0xffffffff0800780c */ /* 0x004fda0003f05270 */
[----:B------:R-:W-:Y:S05]  /*1b10*/  @!P0 BRA `(.L_x_27) ;  /* 0x0000000400188947 */ /* 0x000fea0003800000 */
[----:B------:R-:W-:Y:S01]  /*1b20*/  ISETP.NE.AND P0, PT, R9, -0x1, PT ;  /* 0xffffffff0900780c */ /* 0x000fe20003f05270 */
[----:B------:R-:W-:Y:S02]  /*1b30*/  IMAD.MOV.U32 R5, RZ, RZ, 0x1 ;  /* 0x00000001ff057424 */ /* 0x000fe400078e00ff */
[----:B------:R-:W-:-:S10]  /*1b40*/  IMAD.MOV.U32 R4, RZ, RZ, 0x1 ;  /* 0x00000001ff047424 */ /* 0x000fd400078e00ff */
[----:B------:R-:W-:Y:S05]  /*1b50*/  @!P0 BRA `(.L_x_27) ;  /* 0x0000000400088947 */ /* 0x000fea0003800000 */
[----:B------:R-:W-:Y:S01]  /*1b60*/  ISETP.NE.AND P0, PT, R10, -0x1, PT ;  /* 0xffffffff0a00780c */ /* 0x000fe20003f05270 */
[----:B------:R-:W-:-:S12]  /*1b70*/  IMAD.MOV.U32 R5, RZ, RZ, 0x2 ;  /* 0x00000002ff057424 */ /* 0x000fd800078e00ff */
[----:B------:R-:W-:Y:S05]  /*1b80*/  @!P0 BRA `(.L_x_27) ;  /* 0x0000000000fc8947 */ /* 0x000fea0003800000 */
[----:B------:R-:W-:Y:S01]  /*1b90*/  ISETP.NE.AND P0, PT, R11, -0x1, PT ;  /* 0xffffffff0b00780c */ /* 0x000fe20003f05270 */
[----:B------:R-:W-:Y:S02]  /*1ba0*/  HFMA2 R4, -RZ, RZ, 0, 5.9604644775390625e-08 ;  /* 0x00000001ff047431 */ /* 0x000fe400000001ff */
[----:B------:R-:W-:-:S10]  /*1bb0*/  IMAD.MOV.U32 R5, RZ, RZ, 0x3 ;  /* 0x00000003ff057424 */ /* 0x000fd400078e00ff */
[----:B------:R-:W-:Y:S05]  /*1bc0*/  @!P0 BRA `(.L_x_27) ;  /* 0x0000000000ec8947 */ /* 0x000fea0003800000 */
[----:B------:R-:W2:Y:S01]  /*1bd0*/  LDL.128 R8, [R1+0x150] ;  /* 0x0001500001087983 */ /* 0x000ea20000100c00 */
[----:B------:R-:W-:Y:S02]  /*1be0*/  IMAD.MOV.U32 R5, RZ, RZ, 0x4 ;  /* 0x00000004ff057424 */ /* 0x000fe400078e00ff */
[----:B------:R-:W-:Y:S01]  /*1bf0*/  IMAD.MOV.U32 R4, RZ, RZ, 0x1 ;  /* 0x00000001ff047424 */ /* 0x000fe200078e00ff */
[----:B--2---:R-:W-:-:S13]  /*1c00*/  ISETP.NE.AND P0, PT, R8, -0x1, PT ;  /* 0xffffffff0800780c */ /* 0x004fda0003f05270 */
[----:B------:R-:W-:Y:S05]  /*1c10*/  @!P0 BRA `(.L_x_27) ;  /* 0x0000000000d88947 */ /* 0x000fea0003800000 */
[----:B------:R-:W-:Y:S01]  /*1c20*/  ISETP.NE.AND P0, PT, R9, -0x1, PT ;  /* 0xffffffff0900780c */ /* 0x000fe20003f05270 */
[----:B------:R-:W-:Y:S02]  /*1c30*/  IMAD.MOV.U32 R4, RZ, RZ, 0x2 ;  /* 0x00000002ff047424 */ /* 0x000fe400078e00ff */
[----:B------:R-:W-:-:S10]  /*1c40*/  IMAD.MOV.U32 R5, RZ, RZ, RZ ;  /* 0x000000ffff057224 */ /* 0x000fd400078e00ff */
[----:B------:R-:W-:Y:S05]  /*1c50*/  @!P0 BRA `(.L_x_27) ;  /* 0x0000000000c88947 */ /* 0x000fea0003800000 */
[----:B------:R-:W-:Y:S02]  /*1c60*/  ISETP.NE.AND P0, PT, R10, -0x1, PT ;  /* 0xffffffff0a00780c */ /* 0x000fe40003f05270 */
[----:B------:R-:W-:-:S11]  /*1c70*/  MOV R5, 0x1 ;  /* 0x0000000100057802 */ /* 0x000fd60000000f00 */
[----:B------:R-:W-:Y:S05]  /*1c80*/  @!P0 BRA `(.L_x_27) ;  /* 0x0000000000bc8947 */ /* 0x000fea0003800000 */
[----:B------:R-:W-:Y:S01]  /*1c90*/  ISETP.NE.AND P0, PT, R11, -0x1, PT ;  /* 0xffffffff0b00780c */ /* 0x000fe20003f05270 */
[----:B------:R-:W-:Y:S02]  /*1ca0*/  IMAD.MOV.U32 R5, RZ, RZ, 0x2 ;  /* 0x00000002ff057424 */ /* 0x000fe400078e00ff */
[----:B------:R-:W-:-:S10]  /*1cb0*/  IMAD.MOV.U32 R4, RZ, RZ, 0x2 ;  /* 0x00000002ff047424 */ /* 0x000fd400078e00ff */
[----:B------:R-:W-:Y:S05]  /*1cc0*/  @!P0 BRA `(.L_x_27) ;  /* 0x0000000000ac8947 */ /* 0x000fea0003800000 */
[----:B------:R-:W2:Y:S01]  /*1cd0*/  LDL.128 R8, [R1+0x160] ;  /* 0x0001600001087983 */ /* 0x000ea20000100c00 */
[----:B------:R-:W-:Y:S01]  /*1ce0*/  IMAD.MOV.U32 R5, RZ, RZ, 0x3 ;  /* 0x00000003ff057424 */ /* 0x000fe200078e00ff */
[----:B--2---:R-:W-:-:S13]  /*1cf0*/  ISETP.NE.AND P0, PT, R8, -0x1, PT ;  /* 0xffffffff0800780c */ /* 0x004fda0003f05270 */
[----:B------:R-:W-:Y:S05]  /*1d00*/  @!P0 BRA `(.L_x_27) ;  /* 0x00000000009c8947 */ /* 0x000fea0003800000 */
[----:B------:R-:W-:Y:S01]  /*1d10*/  ISETP.NE.AND P0, PT, R9, -0x1, PT ;  /* 0xffffffff0900780c */ /* 0x000fe20003f05270 */
[----:B------:R-:W-:Y:S02]  /*1d20*/  HFMA2 R5, -RZ, RZ, 0, 2.384185791015625e-07 ;  /* 0x00000004ff057431 */ /* 0x000fe400000001ff */
[----:B------:R-:W-:-:S10]  /*1d30*/  IMAD.MOV.U32 R4, RZ, RZ, 0x2 ;  /* 0x00000002ff047424 */ /* 0x000fd400078e00ff */
        /* <DEDUP_REMOVED lines=8> */
[----:B------:R-:W2:Y:S01]  /*1dc0*/  LDL.128 R8, [R1+0x170] ;  /* 0x0001700001087983 */ /* 0x000ea20000100c00 */
[----:B------:R-:W-:Y:S01]  /*1dd0*/  IMAD.MOV.U32 R5, RZ, RZ, 0x2 ;  /* 0x00000002ff057424 */ /* 0x000fe200078e00ff */
[----:B--2---:R-:W-:-:S13]  /*1de0*/  ISETP.NE.AND P0, PT, R8, -0x1, PT ;  /* 0xffffffff0800780c */ /* 0x004fda0003f05270 */
[----:B------:R-:W-:Y:S05]  /*1df0*/  @!P0 BRA `(.L_x_27) ;  /* 0x0000000000608947 */ /* 0x000fea0003800000 */
[----:B------:R-:W-:Y:S01]  /*1e00*/  ISETP.NE.AND P0, PT, R9, -0x1, PT ;  /* 0xffffffff0900780c */ /* 0x000fe20003f05270 */
[----:B------:R-:W-:Y:S02]  /*1e10*/  IMAD.MOV.U32 R5, RZ, RZ, 0x3 ;  /* 0x00000003ff057424 */ /* 0x000fe400078e00ff */
[----:B------:R-:W-:-:S10]  /*1e20*/  IMAD.MOV.U32 R4, RZ, RZ, 0x3 ;  /* 0x00000003ff047424 */ /* 0x000fd400078e00ff */
[----:B------:R-:W-:Y:S05]  /*1e30*/  @!P0 BRA `(.L_x_27) ;  /* 0x0000000000508947 */ /* 0x000fea0003800000 */
[----:B------:R-:W-:Y:S01]  /*1e40*/  ISETP.NE.AND P0, PT, R10, -0x1, PT ;  /* 0xffffffff0a00780c */ /* 0x000fe20003f05270 */
[----:B------:R-:W-:-:S12]  /*1e50*/  HFMA2 R5, -RZ, RZ, 0, 2.384185791015625e-07 ;  /* 0x00000004ff057431 */ /* 0x000fd800000001ff */
[----:B------:R-:W-:Y:S05]  /*1e60*/  @!P0 BRA `(.L_x_27) ;  /* 0x0000000000448947 */ /* 0x000fea0003800000 */
[----:B------:R-:W-:Y:S01]  /*1e70*/  ISETP.NE.AND P0, PT, R11, -0x1, PT ;  /* 0xffffffff0b00780c */ /* 0x000fe20003f05270 */
[----:B------:R-:W-:Y:S02]  /*1e80*/  IMAD.MOV.U32 R4, RZ, RZ, 0x4 ;  /* 0x00000004ff047424 */ /* 0x000fe400078e00ff */
[----:B------:R-:W-:-:S10]  /*1e90*/  IMAD.MOV.U32 R5, RZ, RZ, RZ ;  /* 0x000000ffff057224 */ /* 0x000fd400078e00ff */
[----:B------:R-:W-:Y:S05]  /*1ea0*/  @!P0 BRA `(.L_x_27) ;  /* 0x0000000000348947 */ /* 0x000fea0003800000 */
[----:B------:R-:W2:Y:S01]  /*1eb0*/  LDL.128 R8, [R1+0x180] ;  /* 0x0001800001087983 */ /* 0x000ea20000100c00 */
[----:B------:R-:W-:Y:S01]  /*1ec0*/  IMAD.MOV.U32 R5, RZ, RZ, 0x1 ;  /* 0x00000001ff057424 */ /* 0x000fe200078e00ff */
[----:B--2---:R-:W-:-:S13]  /*1ed0*/  ISETP.NE.AND P0, PT, R8, -0x1, PT ;  /* 0xffffffff0800780c */ /* 0x004fda0003f05270 */
[----:B------:R-:W-:Y:S05]  /*1ee0*/  @!P0 BRA `(.L_x_27) ;  /* 0x0000000000248947 */ /* 0x000fea0003800000 */
[----:B------:R-:W-:Y:S02]  /*1ef0*/  ISETP.NE.AND P0, PT, R9, -0x1, PT ;  /* 0xffffffff0900780c */ /* 0x000fe40003f05270 */
[----:B------:R-:W-:-:S11]  /*1f00*/  MOV R5, 0x2 ;  /* 0x0000000200057802 */ /* 0x000fd60000000f00 */
[----:B------:R-:W-:Y:S05]  /*1f10*/  @!P0 BRA `(.L_x_27) ;  /* 0x0000000000188947 */ /* 0x000fea0003800000 */
[----:B------:R-:W-:Y:S01]  /*1f20*/  ISETP.NE.AND P0, PT, R10, -0x1, PT ;  /* 0xffffffff0a00780c */ /* 0x000fe20003f05270 */
[----:B------:R-:W-:-:S12]  /*1f30*/  IMAD.MOV.U32 R5, RZ, RZ, 0x3 ;  /* 0x00000003ff057424 */ /* 0x000fd800078e00ff */
[----:B------:R-:W-:Y:S01]  /*1f40*/  @P0 IMAD.MOV.U32 R7, RZ, RZ, 0x4 ;  /* 0x00000004ff070424 */ /* 0x000fe200078e00ff */
[----:B------:R-:W-:-:S04]  /*1f50*/  @P0 ISETP.NE.AND P1, PT, R11, -0x1, PT ;  /* 0xffffffff0b00080c */ /* 0x000fc80003f25270 */
[----:B------:R-:W-:-:S05]  /*1f60*/  @P0 SEL R5, R7, 0xffffffff, !P1 ;  /* 0xffffffff07050807 */ /* 0x000fca0004800000 */
[----:B------:R-:W-:-:S07]  /*1f70*/  @P0 IMAD.MOV.U32 R4, RZ, RZ, R5 ;  /* 0x000000ffff040224 */ /* 0x000fce00078e0005 */
.L_x_27:
[----:B------:R-:W-:Y:S05]  /*1f80*/  BSYNC.RECONVERGENT B1 ;  /* 0x0000000000017941 */ /* 0x000fea0003800200 */
.L_x_26:
[----:B------:R-:W-:-:S04]  /*1f90*/  LOP3.LUT R7, R4, R5, RZ, 0xc0, !PT ;  /* 0x0000000504077212 */ /* 0x000fc800078ec0ff */
[----:B------:R-:W-:-:S13]  /*1fa0*/  ISETP.NE.AND P0, PT, R7, -0x1, PT ;  /* 0xffffffff0700780c */ /* 0x000fda0003f05270 */
[----:B------:R-:W-:Y:S05]  /*1fb0*/  @!P0 BRA `(.L_x_28) ;  /* 0x0000000400c48947 */ /* 0x000fea0003800000 */
[----:B------:R-:W-:-:S05]  /*1fc0*/  IMAD R13, R4, 0x5, RZ ;  /* 0x00000005040d7824 */ /* 0x000fca00078e02ff */
[----:B------:R-:W-:-:S05]  /*1fd0*/  IADD3 R9, PT, PT, R13, R5, RZ ;  /* 0x000000050d097210 */ /* 0x000fca0007ffe0ff */
[----:B------:R-:W-:-:S05]  /*1fe0*/  IMAD R7, R9, 0x4, R2 ;  /* 0x0000000409077824 */ /* 0x000fca00078e0202 */
[----:B------:R-:W2:Y:S01]  /*1ff0*/  LDL R15, [R7] ;  /* 0x00000000070f7983 */ /* 0x000ea20000100800 */
[----:B------:R-:W-:Y:S01]  /*2000*/  BSSY.RECONVERGENT B1, `(.L_x_29) ;  /* 0x000006b000017945 */ /* 0x000fe20003800200 */
[----:B------:R-:W-:Y:S02]  /*2010*/  PRMT R12, RZ, 0x7610, R12 ;  /* 0x00007610ff0c7816 */ /* 0x000fe4000000000c */
[----:B--2---:R-:W-:-:S13]  /*2020*/  ISETP.GT.AND P0, PT, R15, 0x5, PT ;  /* 0x000000050f00780c */ /* 0x004fda0003f04270 */
[----:B------:R-:W-:Y:S05]  /*2030*/  @P0 BRA `(.L_x_30) ;  /* 0x00000004009c0947 */ /* 0x000fea0003800000 */
[----:B------:R-:W-:-:S05]  /*2040*/  IMAD R13, R13, 0x4, R0 ;  /* 0x000000040d0d7824 */ /* 0x000fca00078e0200 */
[----:B------:R0:W5:Y:S01]  /*2050*/  LDL R14, [R13] ;  /* 0x000000000d0e7983 */ /* 0x0001620000100800 */
[----:B------:R-:W-:Y:S01]  /*2060*/  IMAD R18, R9, 0x4, R0 ;  /* 0x0000000409127824 */ /* 0x000fe200078e0200 */
[C---:B------:R-:W-:Y:S01]  /*2070*/  IADD3 R17, PT, PT, R5.reuse, 0x5, RZ ;  /* 0x0000000505117810 */ /* 0x040fe20007ffe0ff */
[C---:B------:R-:W-:Y:S01]  /*2080*/  VIADD R19, R5.reuse, 0xa ;  /* 0x0000000a05137836 */ /* 0x040fe20000000000 */
[----:B------:R-:W-:Y:S01]  /*2090*/  PRMT R12, RZ, 0x7610, R12 ;  /* 0x00007610ff0c7816 */ /* 0x000fe2000000000c */
[----:B------:R-:W-:Y:S01]  /*20a0*/  VIADD R9, R5, 0xf ;  /* 0x0000000f05097836 */ /* 0x000fe20000000000 */
[----:B------:R-:W-:Y:S01]  /*20b0*/  LEA R17, R17, R0, 0x2 ;  /* 0x0000000011117211 */ /* 0x000fe200078e10ff */
[----:B------:R-:W-:Y:S02]  /*20c0*/  VIADD R21, R5, 0x14 ;  /* 0x0000001405157836 */ /* 0x000fe40000000000 */
[--C-:B------:R-:W-:Y:S02]  /*20d0*/  IMAD R19, R19, 0x4, R0.reuse ;  /* 0x0000000413137824 */ /* 0x100fe400078e0200 */
[----:B------:R-:W-:-:S02]  /*20e0*/  IMAD R20, R9, 0x4, R0 ;  /* 0x0000000409147824 */ /* 0x000fc400078e0200 */
[----:B0-----:R-:W-:-:S07]  /*20f0*/  IMAD R21, R21, 0x4, R0 ;  /* 0x0000000415157824 */ /* 0x001fce00078e0200 */
.L_x_40:
[----:B-----5:R-:W-:Y:S01]  /*2100*/  ISETP.NE.AND P0, PT, R14, R15, PT ;  /* 0x0000000f0e00720c */ /* 0x020fe20003f05270 */
[----:B------:R-:W-:-:S12]  /*2110*/  BSSY.RELIABLE B2, `(.L_x_31) ;  /* 0x0000046000027945 */ /* 0x000fd80003800100 */
[----:B0-----:R-:W-:Y:S05]  /*2120*/  @!P0 BRA `(.L_x_32) ;  /* 0x0000000400108947 */ /* 0x001fea0003800000 */
[----:B------:R-:W2:Y:S02]  /*2130*/  LDL R8, [R13+0x4] ;  /* 0x000004000d087983 */ /* 0x000ea40000100800 */
[----:B--2---:R-:W-:-:S13]  /*2140*/  ISETP.NE.AND P0, PT, R8, R15, PT ;  /* 0x0000000f0800720c */ /* 0x004fda0003f05270 */
[----:B------:R-:W-:Y:S05]  /*2150*/  @!P0 BRA `(.L_x_32) ;  /* 0x0000000400048947 */ /* 0x000fea0003800000 */
        /* <DEDUP_REMOVED lines=9> */
[----:B------:R-:W-:-:S06]  /*21f0*/  LEA R8, R5, R0, 0x2 ;  /* 0x0000000005087211 */ /* 0x000fcc00078e10ff */
[----:B------:R-:W2:Y:S02]  /*2200*/  LDL R8, [R8] ;  /* 0x0000000008087983 */ /* 0x000ea40000100800 */
[----:B--2---:R-:W-:-:S13]  /*2210*/  ISETP.NE.AND P0, PT, R8, R15, PT ;  /* 0x0000000f0800720c */ /* 0x004fda0003f05270 */
[----:B------:R-:W-:Y:S05]  /*2220*/  @!P0 BRA `(.L_x_32) ;  /* 0x0000000000d08947 */ /* 0x000fea0003800000 */
        /* <DEDUP_REMOVED lines=12> */
[----:B------:R-:W-:-:S13]  /*22f0*/  ISETP.GE.AND P0, PT, R16, 0x1, PT ;  /* 0x000000011000780c */ /* 0x000fda0003f06270 */
[----:B------:R-:W-:Y:S05]  /*2300*/  @!P0 BRA `(.L_x_33) ;  /* 0x0000000000888947 */ /* 0x000fea0003800000 */
[----:B------:R-:W-:Y:S02]  /*2310*/  IMAD.MOV R24, RZ, RZ, -R16 ;  /* 0x000000ffff187224 */ /* 0x000fe400078e0a10 */
[----:B------:R-:W-:-:S07]  /*2320*/  IMAD.MOV.U32 R22, RZ, RZ, R3 ;  /* 0x000000ffff167224 */ /* 0x000fce00078e0003 */
.L_x_36:
[----:B------:R-:W2:Y:S02]  /*2330*/  LDL.128 R8, [R22] ;  /* 0x0000000016087983 */ /* 0x000ea40000100c00 */
[----:B--2---:R-:W-:Y:S01]  /*2340*/  VIADD R26, R9, 0xffffffff ;  /* 0xffffffff091a7836 */ /* 0x004fe20000000000 */
[----:B------:R-:W-:-:S04]  /*2350*/  IADD3 R23, PT, PT, R8, -0x1, RZ ;  /* 0xffffffff08177810 */ /* 0x000fc80007ffe0ff */
[----:B------:R-:W-:-:S04]  /*2360*/  ISETP.NE.AND P0, PT, R5, R26, PT ;  /* 0x0000001a0500720c */ /* 0x000fc80003f05270 */
[----:B------:R-:W-:Y:S01]  /*2370*/  ISETP.NE.OR P0, PT, R4, R23, P0 ;  /* 0x000000170400720c */ /* 0x000fe20000705670 */
[----:B------:R-:W-:-:S12]  /*2380*/  VIADD R23, R10, 0xffffffff ;  /* 0xffffffff0a177836 */ /* 0x000fd80000000000 */
[----:B------:R-:W-:Y:S05]  /*2390*/  @P0 BRA `(.L_x_34) ;  /* 0x0000000000240947 */ /* 0x000fea0003800000 */
[----:B------:R-:W-:-:S04]  /*23a0*/  IMAD.MOV.U32 R9, RZ, RZ, 0x5 ;  /* 0x00000005ff097424 */ /* 0x000fc800078e00ff */
[----:B------:R-:W-:-:S04]  /*23b0*/  IMAD R8, R10, R9, -0x5 ;  /* 0xfffffffb0a087424 */ /* 0x000fc800078e0209 */
[----:B------:R-:W-:-:S05]  /*23c0*/  IMAD.IADD R8, R11, 0x1, R8 ;  /* 0x000000010b087824 */ /* 0x000fca00078e0208 */
[----:B------:R-:W-:-:S06]  /*23d0*/  LEA R8, R8, R1, 0x2 ;  /* 0x0000000108087211 */ /* 0x000fcc00078e10ff */
[----:B------:R-:W2:Y:S02]  /*23e0*/  LDL R8, [R8+0x128] ;  /* 0x0001280008087983 */ /* 0x000ea40000100800 */
[----:B--2---:R-:W-:-:S04]  /*23f0*/  ISETP.NE.AND P0, PT, R8, -0x1, PT ;  /* 0xffffffff0800780c */ /* 0x004fc80003f05270 */
[----:B------:R-:W-:-:S13]  /*2400*/  ISETP.GE.OR P0, PT, R15, R8, !P0 ;  /* 0x000000080f00720c */ /* 0x000fda0004706670 */
[----:B------:R-:W-:Y:S05]  /*2410*/  @P0 BRA `(.L_x_35) ;  /* 0x0000000000340947 */ /* 0x000fea0003800000 */
[----:B------:R-:W-:Y:S05]  /*2420*/  BRA `(.L_x_32) ;  /* 0x0000000000507947 */ /* 0x000fea0003800000 */
.L_x_34:
[----:B------:R-:W-:-:S05]  /*2430*/  VIADD R10, R11, 0xffffffff ;  /* 0xffffffff0b0a7836 */ /* 0x000fca0000000000 */
[----:B------:R-:W-:-:S04]  /*2440*/  ISETP.NE.AND P0, PT, R5, R10, PT ;  /* 0x0000000a0500720c */ /* 0x000fc80003f05270 */
[----:B------:R-:W-:-:S13]  /*2450*/  ISETP.NE.OR P0, PT, R4, R23, P0 ;  /* 0x000000170400720c */ /* 0x000fda0000705670 */
[----:B------:R-:W-:Y:S05]  /*2460*/  @P0 BRA `(.L_x_35) ;  /* 0x0000000000200947 */ /* 0x000fea0003800000 */
[----:B------:R-:W-:-:S04]  /*2470*/  IMAD.MOV.U32 R11, RZ, RZ, 0x5 ;  /* 0x00000005ff0b7424 */ /* 0x000fc800078e00ff */
[----:B------:R-:W-:-:S04]  /*2480*/  IMAD R8, R8, R11, -0x5 ;  /* 0xfffffffb08087424 */ /* 0x000fc800078e020b */
[----:B------:R-:W-:-:S05]  /*2490*/  IMAD.IADD R8, R9, 0x1, R8 ;  /* 0x0000000109087824 */ /* 0x000fca00078e0208 */
[----:B------:R-:W-:-:S06]  /*24a0*/  LEA R8, R8, R1, 0x2 ;  /* 0x0000000108087211 */ /* 0x000fcc00078e10ff */
[----:B------:R-:W2:Y:S02]  /*24b0*/  LDL R8, [R8+0x128] ;  /* 0x0001280008087983 */ /* 0x000ea40000100800 */
[----:B--2---:R-:W-:Y:S02]  /*24c0*/  ISETP.NE.AND P0, PT, R8, -0x1, PT ;  /* 0xffffffff0800780c */ /* 0x004fe40003f05270 */
[----:B------:R-:W-:-:S13]  /*24d0*/  ISETP.GT.AND P1, PT, R15, R8, PT ;  /* 0x000000080f00720c */ /* 0x000fda0003f24270 */
[----:B------:R-:W-:Y:S05]  /*24e0*/  @P0 BRA P1, `(.L_x_32) ;  /* 0x0000000000200947 */ /* 0x000fea0000800000 */
.L_x_35:
[----:B------:R-:W-:Y:S02]  /*24f0*/  VIADD R24, R24, 0x1 ;  /* 0x0000000118187836 */ /* 0x000fe40000000000 */
[----:B------:R-:W-:-:S03]  /*2500*/  VIADD R22, R22, 0x10 ;  /* 0x0000001016167836 */ /* 0x000fc60000000000 */
[----:B------:R-:W-:-:S13]  /*2510*/  ISETP.NE.AND P0, PT, R24, RZ, PT ;  /* 0x000000ff1800720c */ /* 0x000fda0003f05270 */
[----:B------:R-:W-:Y:S05]  /*2520*/  @P0 BRA `(.L_x_36) ;  /* 0xfffffffc00800947 */ /* 0x000fea000383ffff */
.L_x_33:
[----:B------:R-:W2:Y:S02]  /*2530*/  LDL R8, [R18] ;  /* 0x0000000012087983 */ /* 0x000ea40000100800 */
[----:B--2---:R-:W-:-:S13]  /*2540*/  ISETP.NE.AND P0, PT, R8, -0x1, PT ;  /* 0xffffffff0800780c */ /* 0x004fda0003f05270 */
[----:B------:R-:W-:Y:S05]  /*2550*/  @!P0 BREAK.RELIABLE B2 ;  /* 0x0000000000028942 */ /* 0x000fea0003800100 */
[----:B------:R-:W-:Y:S05]  /*2560*/  @!P0 BRA `(.L_x_37) ;  /* 0x00000000003c8947 */ /* 0x000fea0003800000 */
.L_x_32:
[----:B------:R-:W-:Y:S05]  /*2570*/  BSYNC.RELIABLE B2 ;  /* 0x0000000000027941 */ /* 0x000fea0003800100 */
.L_x_31:
[C---:B------:R-:W-:Y:S01]  /*2580*/  ISETP.NE.AND P1, PT, R15.reuse, 0x5, PT ;  /* 0x000000050f00780c */ /* 0x040fe20003f25270 */
[----:B------:R-:W-:Y:S01]  /*2590*/  BSSY.RECONVERGENT B2, `(.L_x_38) ;  /* 0x0000008000027945 */ /* 0x000fe20003800200 */
[----:B------:R-:W-:-:S04]  /*25a0*/  ISETP.NE.AND P0, PT, R15, 0x5, PT ;  /* 0x000000050f00780c */ /* 0x000fc80003f05270 */
[----:B------:R-:W-:-:S07]  /*25b0*/  SEL R12, R12, 0x1, P0 ;  /* 0x000000010c0c7807 */ /* 0x000fce0000000000 */
[----:B------:R-:W-:Y:S05]  /*25c0*/  @P1 BRA `(.L_x_39) ;  /* 0x0000000000101947 */ /* 0x000fea0003800000 */
[----:B------:R-:W2:Y:S02]  /*25d0*/  LDL R8, [R18] ;  /* 0x0000000012087983 */ /* 0x000ea40000100800 */
[----:B--2---:R-:W-:-:S13]  /*25e0*/  ISETP.NE.AND P0, PT, R8, -0x1, PT ;  /* 0xffffffff0800780c */ /* 0x004fda0003f05270 */
[----:B------:R-:W-:-:S05]  /*25f0*/  @!P0 IMAD.MOV.U32 R8, RZ, RZ, 0x1 ;  /* 0x00000001ff088424 */ /* 0x000fca00078e00ff */
[----:B------:R0:W-:Y:S02]  /*2600*/  @!P0 STL [R7], R8 ;  /* 0x0000000807008387 */ /* 0x0001e40000100800 */
.L_x_39:
[----:B------:R-:W-:Y:S05]  /*2610*/  BSYNC.RECONVERGENT B2 ;  /* 0x0000000000027941 */ /* 0x000fea0003800200 */
.L_x_38:
[----:B------:R-:W-:-:S04]  /*2620*/  IADD3 R15, PT, PT, R15, 0x1, RZ ;  /* 0x000000010f0f7810 */ /* 0x000fc80007ffe0ff */
[----:B------:R-:W-:-:S13]  /*2630*/  ISETP.NE.AND P0, PT, R15, 0x6, PT ;  /* 0x000000060f00780c */ /* 0x000fda0003f05270 */
[----:B------:R-:W-:Y:S05]  /*2640*/  @P0 BRA `(.L_x_40) ;  /* 0xfffffff800ac0947 */ /* 0x000fea000383ffff */
[----:B------:R-:W-:Y:S05]  /*2650*/  BRA `(.L_x_30) ;  /* 0x0000000000147947 */ /* 0x000fea0003800000 */
.L_x_37:
[C---:B------:R-:W-:Y:S01]  /*2660*/  IMAD R8, R6.reuse, 0x4, R1 ;  /* 0x0000000406087824 */ /* 0x040fe200078e0201 */
[----:B------:R0:W-:Y:S01]  /*2670*/  STL [R18], R15 ;  /* 0x0000000f12007387 */ /* 0x0001e20000100800 */
[----:B------:R-:W-:-:S03]  /*2680*/  VIADD R6, R6, 0x2 ;  /* 0x0000000206067836 */ /* 0x000fc60000000000 */
[----:B------:R0:W-:Y:S04]  /*2690*/  STL.64 [R8], R4 ;  /* 0x0000000408007387 */ /* 0x0001e80000100a00 */
[----:B------:R0:W-:Y:S02]  /*26a0*/  STL [R7], R15 ;  /* 0x0000000f07007387 */ /* 0x0001e40000100800 */
.L_x_30:
[----:B------:R-:W-:Y:S05]  /*26b0*/  BSYNC.RECONVERGENT B1 ;  /* 0x0000000000017941 */ /* 0x000fea0003800200 */
.L_x_29:
[----:B------:R-:W-:Y:S05]  /*26c0*/  BRA `(.L_x_41) ;  /* 0xfffffff000687947 */ /* 0x000fea000383ffff */
.L_x_28:
[----:B------:R-:W-:Y:S05]  /*26d0*/  BSYNC.RECONVERGENT B0 ;  /* 0x0000000000007941 */ /* 0x000fea0003800200 */
.L_x_22:
[----:B------:R-:W-:Y:S05]  /*26e0*/  WARPSYNC.ALL ;  /* 0x0000000000007948 */ /* 0x000fea0003800000 */
[----:B------:R-:W2:Y:S04]  /*26f0*/  LDL.128 R24, [R1+0x130] ;  /* 0x0001300001187983 */ /* 0x000ea80000100c00 */
[----:B------:R-:W3:Y:S04]  /*2700*/  LDL.128 R4, [R1+0x140] ;  /* 0x0001400001047983 */ /* 0x000ee80000100c00 */
[----:B------:R-:W4:Y:S04]  /*2710*/  LDL.128 R8, [R1+0x150] ;  /* 0x0001500001087983 */ /* 0x000f280000100c00 */
[----:B------:R-:W5:Y:S04]  /*2720*/  LDL.128 R12, [R1+0x160] ;  /* 0x00016000010c7983 */ /* 0x000f680000100c00 */
[----:B------:R-:W5:Y:S04]  /*2730*/  LDL.128 R16, [R1+0x170] ;  /* 0x0001700001107983 */ /* 0x000f680000100c00 */
[----:B------:R-:W5:Y:S04]  /*2740*/  LDL.128 R20, [R1+0x180] ;  /* 0x0001800001147983 */ /* 0x000f680000100c00 */
[----:B------:R-:W5:Y:S04]  /*2750*/  LDL R3, [R1+0x12c] ;  /* 0x00012c0001037983 */ /* 0x000f680000100800 */
[----:B--2---:R-:W-:Y:S04]  /*2760*/  STG.E desc[UR4][R28.64+0x4], R24 ;  /* 0x000004181c007986 */ /* 0x004fe8000c101904 */
[----:B------:R-:W-:Y:S04]  /*2770*/  STG.E desc[UR4][R28.64+0x8], R25 ;  /* 0x000008191c007986 */ /* 0x000fe8000c101904 */
[----:B------:R-:W-:Y:S04]  /*2780*/  STG.E desc[UR4][R28.64+0xc], R26 ;  /* 0x00000c1a1c007986 */ /* 0x000fe8000c101904 */
[----:B------:R-:W-:Y:S04]  /*2790*/  STG.E desc[UR4][R28.64+0x10], R27 ;  /* 0x0000101b1c007986 */ /* 0x000fe8000c101904 */
[----:B---3--:R-:W-:Y:S04]  /*27a0*/  STG.E desc[UR4][R28.64+0x14], R4 ;  /* 0x000014041c007986 */ /* 0x008fe8000c101904 */
[----:B------:R-:W-:Y:S04]  /*27b0*/  STG.E desc[UR4][R28.64+0x18], R5 ;  /* 0x000018051c007986 */ /* 0x000fe8000c101904 */
[----:B------:R-:W-:Y:S04]  /*27c0*/  STG.E desc[UR4][R28.64+0x1c], R6 ;  /* 0x00001c061c007986 */ /* 0x000fe8000c101904 */
[----:B------:R-:W-:Y:S04]  /*27d0*/  STG.E desc[UR4][R28.64+0x20], R7 ;  /* 0x000020071c007986 */ /* 0x000fe8000c101904 */
[----:B----4-:R-:W-:Y:S04]  /*27e0*/  STG.E desc[UR4][R28.64+0x24], R8 ;  /* 0x000024081c007986 */ /* 0x010fe8000c101904 */
[----:B------:R-:W-:Y:S04]  /*27f0*/  STG.E desc[UR4][R28.64+0x28], R9 ;  /* 0x000028091c007986 */ /* 0x000fe8000c101904 */
[----:B------:R-:W-:Y:S04]  /*2800*/  STG.E desc[UR4][R28.64+0x2c], R10 ;  /* 0x00002c0a1c007986 */ /* 0x000fe8000c101904 */
[----:B------:R-:W-:Y:S04]  /*2810*/  STG.E desc[UR4][R28.64+0x30], R11 ;  /* 0x0000300b1c007986 */ /* 0x000fe8000c101904 */
[----:B-----5:R-:W-:Y:S04]  /*2820*/  STG.E desc[UR4][R28.64+0x34], R12 ;  /* 0x0000340c1c007986 */ /* 0x020fe8000c101904 */
[----:B------:R-:W-:Y:S04]  /*2830*/  STG.E desc[UR4][R28.64+0x38], R13 ;  /* 0x0000380d1c007986 */ /* 0x000fe8000c101904 */
        /* <DEDUP_REMOVED lines=10> */
[----:B------:R-:W-:Y:S01]  /*28e0*/  STG.E desc[UR4][R28.64], R3 ;  /* 0x000000031c007986 */ /* 0x000fe2000c101904 */
[----:B------:R-:W-:Y:S05]  /*28f0*/  EXIT ;  /* 0x000000000000794d */ /* 0x000fea0003800000 */
.L_x_42:
[----:B------:R-:W-:-:S00]  /*2900*/  BRA `(.L_x_42) ;  /* 0xfffffffc00fc7947 */ /* 0x000fc0000383ffff */
[----:B------:R-:W-:-:S00]  /*2910*/  NOP ;  /* 0x0000000000007918 */ /* 0x000fc00000000000 */
        /* <DEDUP_REMOVED lines=14> */
.L_x_43:


//--------------------- .nv.shared.reserved.0     --------------------------
	.section	.nv.shared.reserved.0,"aw",@nobits
	.weak		__nv_reservedSMEM_offset_0_alias
	.size		__nv_reservedSMEM_offset_0_alias, 0, 64
	.other		__nv_reservedSMEM_offset_0_alias,@"STO_CUDA_RESERVED_SHARED STV_DEFAULT"
__nv_reservedSMEM_offset_0_alias:
	.zero		0
	.zero		64


//--------------------- .nv.constant0._Z5solvePiS_S_i --------------------------
	.section	.nv.constant0._Z5solvePiS_S_i,"a",@progbits
	.sectionflags	@""
	.align	4
.nv.constant0._Z5solvePiS_S_i:
	.zero		924


//--------------------- SYMBOLS --------------------------

	.type		.nv.reservedSmem.offset0,@object
	.size		.nv.reservedSmem.offset0,0x4
